//
// Generated by NVIDIA NVVM Compiler
//
// Compiler Build ID: CL-36424714
// Cuda compilation tools, release 13.0, V13.0.88
// Based on NVVM 20.0.0
//

.version 9.0
.target sm_100
.address_size 64

	// .globl	LSTMForward
.extern .func  (.param .b64 func_retval0) malloc
(
	.param .b64 malloc_param_0
)
;
.extern .func free
(
	.param .b64 free_param_0
)
;

.visible .entry LSTMForward(
	.param .u64 .ptr .align 1 LSTMForward_param_0,
	.param .u64 .ptr .align 1 LSTMForward_param_1,
	.param .u64 .ptr .align 1 LSTMForward_param_2,
	.param .u64 .ptr .align 1 LSTMForward_param_3,
	.param .u64 .ptr .align 1 LSTMForward_param_4,
	.param .u64 .ptr .align 1 LSTMForward_param_5,
	.param .u64 .ptr .align 1 LSTMForward_param_6,
	.param .u32 LSTMForward_param_7,
	.param .u32 LSTMForward_param_8,
	.param .u32 LSTMForward_param_9
)
{
	.reg .pred 	%p<66>;
	.reg .b32 	%r<153>;
	.reg .b32 	%f<524>;
	.reg .b64 	%rd<222>;

	ld.param.u64 	%rd48, [LSTMForward_param_0];
	ld.param.u64 	%rd49, [LSTMForward_param_1];
	ld.param.u64 	%rd50, [LSTMForward_param_2];
	ld.param.u64 	%rd51, [LSTMForward_param_3];
	ld.param.u64 	%rd52, [LSTMForward_param_4];
	ld.param.u64 	%rd53, [LSTMForward_param_5];
	ld.param.u64 	%rd54, [LSTMForward_param_6];
	ld.param.u32 	%r80, [LSTMForward_param_7];
	ld.param.u32 	%r78, [LSTMForward_param_8];
	ld.param.u32 	%r79, [LSTMForward_param_9];
	cvta.to.global.u64 	%rd1, %rd49;
	cvta.to.global.u64 	%rd2, %rd48;
	cvta.to.global.u64 	%rd3, %rd50;
	cvta.to.global.u64 	%rd4, %rd51;
	cvta.to.global.u64 	%rd5, %rd53;
	cvta.to.global.u64 	%rd6, %rd52;
	cvta.to.global.u64 	%rd7, %rd54;
	mov.u32 	%r1, %ctaid.x;
	mov.u32 	%r81, %tid.x;
	setp.ge.s32 	%p1, %r1, %r80;
	setp.ge.s32 	%p2, %r81, %r79;
	or.pred  	%p3, %p1, %p2;
	@%p3 bra 	$L__BB0_67;
	mul.lo.s32 	%r82, %r78, %r1;
	cvt.s64.s32 	%rd8, %r82;
	shl.b32 	%r2, %r79, 2;
	mul.wide.u32 	%rd55, %r2, 4;
	{ // callseq 0, 0
	.param .b64 param0;
	st.param.b64 	[param0], %rd55;
	.param .b64 retval0;
	call.uni (retval0), 
	malloc, 
	(
	param0
	);
	ld.param.b64 	%rd56, [retval0];
	} // callseq 0
	setp.lt.s32 	%p4, %r78, 1;
	@%p4 bra 	$L__BB0_26;
	max.s32 	%r3, %r2, 1;
	and.b32  	%r4, %r78, 7;
	and.b32  	%r5, %r78, 3;
	add.s32 	%r6, %r79, -1;
	and.b32  	%r7, %r79, 7;
	and.b32  	%r8, %r79, 3;
	and.b32  	%r9, %r78, 2147483640;
	and.b32  	%r10, %r79, -8;
	and.b32  	%r11, %r79, 1;
	neg.s32 	%r12, %r9;
	shl.b32 	%r13, %r79, 5;
	mov.b32 	%r129, 0;
	mul.wide.s32 	%rd151, %r2, 4;
$L__BB0_3:
	setp.lt.u32 	%p13, %r78, 8;
	mul.wide.u32 	%rd90, %r129, 4;
	add.s64 	%rd10, %rd56, %rd90;
	mov.b32 	%r137, 0;
	st.u32 	[%rd10], %r137;
	mov.f32 	%f511, 0f00000000;
	@%p13 bra 	$L__BB0_6;
	shl.b64 	%rd91, %rd8, 2;
	add.s64 	%rd92, %rd91, %rd2;
	add.s64 	%rd212, %rd92, 16;
	mov.f32 	%f511, 0f00000000;
	mov.u32 	%r130, %r129;
	mov.u32 	%r131, %r12;
$L__BB0_5:
	.pragma "nounroll";
	ld.global.f32 	%f75, [%rd212+-16];
	mul.wide.s32 	%rd93, %r130, 4;
	add.s64 	%rd94, %rd1, %rd93;
	ld.global.f32 	%f76, [%rd94];
	fma.rn.f32 	%f77, %f75, %f76, %f511;
	st.f32 	[%rd10], %f77;
	ld.global.f32 	%f78, [%rd212+-12];
	mul.wide.s32 	%rd95, %r2, 4;
	add.s64 	%rd96, %rd94, %rd95;
	ld.global.f32 	%f79, [%rd96];
	fma.rn.f32 	%f80, %f78, %f79, %f77;
	st.f32 	[%rd10], %f80;
	ld.global.f32 	%f81, [%rd212+-8];
	add.s64 	%rd97, %rd96, %rd95;
	ld.global.f32 	%f82, [%rd97];
	fma.rn.f32 	%f83, %f81, %f82, %f80;
	st.f32 	[%rd10], %f83;
	ld.global.f32 	%f84, [%rd212+-4];
	add.s64 	%rd98, %rd97, %rd95;
	ld.global.f32 	%f85, [%rd98];
	fma.rn.f32 	%f86, %f84, %f85, %f83;
	st.f32 	[%rd10], %f86;
	ld.global.f32 	%f87, [%rd212];
	add.s64 	%rd99, %rd98, %rd95;
	ld.global.f32 	%f88, [%rd99];
	fma.rn.f32 	%f89, %f87, %f88, %f86;
	st.f32 	[%rd10], %f89;
	ld.global.f32 	%f90, [%rd212+4];
	add.s64 	%rd100, %rd99, %rd95;
	ld.global.f32 	%f91, [%rd100];
	fma.rn.f32 	%f92, %f90, %f91, %f89;
	st.f32 	[%rd10], %f92;
	ld.global.f32 	%f93, [%rd212+8];
	add.s64 	%rd101, %rd100, %rd95;
	ld.global.f32 	%f94, [%rd101];
	fma.rn.f32 	%f95, %f93, %f94, %f92;
	st.f32 	[%rd10], %f95;
	ld.global.f32 	%f96, [%rd212+12];
	add.s64 	%rd102, %rd101, %rd95;
	ld.global.f32 	%f97, [%rd102];
	fma.rn.f32 	%f511, %f96, %f97, %f95;
	st.f32 	[%rd10], %f511;
	add.s32 	%r131, %r131, 8;
	add.s32 	%r130, %r130, %r13;
	add.s64 	%rd212, %rd212, 32;
	setp.eq.s32 	%p14, %r131, 0;
	mov.u32 	%r137, %r9;
	@%p14 bra 	$L__BB0_6;
	bra.uni 	$L__BB0_5;
$L__BB0_6:
	setp.eq.s32 	%p15, %r4, 0;
	@%p15 bra 	$L__BB0_14;
	add.s32 	%r92, %r4, -1;
	setp.lt.u32 	%p16, %r92, 3;
	@%p16 bra 	$L__BB0_9;
	cvt.u64.u32 	%rd103, %r137;
	add.s64 	%rd104, %rd103, %rd8;
	shl.b64 	%rd105, %rd104, 2;
	add.s64 	%rd106, %rd2, %rd105;
	ld.global.f32 	%f98, [%rd106];
	mad.lo.s32 	%r93, %r2, %r137, %r129;
	mul.wide.s32 	%rd107, %r93, 4;
	add.s64 	%rd108, %rd1, %rd107;
	ld.global.f32 	%f99, [%rd108];
	fma.rn.f32 	%f100, %f98, %f99, %f511;
	st.f32 	[%rd10], %f100;
	ld.global.f32 	%f101, [%rd106+4];
	mul.wide.s32 	%rd109, %r2, 4;
	add.s64 	%rd110, %rd108, %rd109;
	ld.global.f32 	%f102, [%rd110];
	fma.rn.f32 	%f103, %f101, %f102, %f100;
	st.f32 	[%rd10], %f103;
	ld.global.f32 	%f104, [%rd106+8];
	add.s64 	%rd111, %rd110, %rd109;
	ld.global.f32 	%f105, [%rd111];
	fma.rn.f32 	%f106, %f104, %f105, %f103;
	st.f32 	[%rd10], %f106;
	ld.global.f32 	%f107, [%rd106+12];
	add.s64 	%rd112, %rd111, %rd109;
	ld.global.f32 	%f108, [%rd112];
	fma.rn.f32 	%f511, %f107, %f108, %f106;
	st.f32 	[%rd10], %f511;
	add.s32 	%r137, %r137, 4;
$L__BB0_9:
	setp.eq.s32 	%p17, %r5, 0;
	@%p17 bra 	$L__BB0_14;
	setp.eq.s32 	%p18, %r5, 1;
	@%p18 bra 	$L__BB0_12;
	cvt.u64.u32 	%rd113, %r137;
	add.s64 	%rd114, %rd113, %rd8;
	shl.b64 	%rd115, %rd114, 2;
	add.s64 	%rd116, %rd2, %rd115;
	ld.global.f32 	%f109, [%rd116];
	mad.lo.s32 	%r94, %r2, %r137, %r129;
	mul.wide.s32 	%rd117, %r94, 4;
	add.s64 	%rd118, %rd1, %rd117;
	ld.global.f32 	%f110, [%rd118];
	fma.rn.f32 	%f111, %f109, %f110, %f511;
	st.f32 	[%rd10], %f111;
	ld.global.f32 	%f112, [%rd116+4];
	mul.wide.s32 	%rd119, %r2, 4;
	add.s64 	%rd120, %rd118, %rd119;
	ld.global.f32 	%f113, [%rd120];
	fma.rn.f32 	%f511, %f112, %f113, %f111;
	st.f32 	[%rd10], %f511;
	add.s32 	%r137, %r137, 2;
$L__BB0_12:
	and.b32  	%r95, %r78, 1;
	setp.eq.b32 	%p19, %r95, 1;
	not.pred 	%p20, %p19;
	@%p20 bra 	$L__BB0_14;
	cvt.u64.u32 	%rd121, %r137;
	add.s64 	%rd122, %rd121, %rd8;
	shl.b64 	%rd123, %rd122, 2;
	add.s64 	%rd124, %rd2, %rd123;
	ld.global.f32 	%f114, [%rd124];
	mad.lo.s32 	%r96, %r2, %r137, %r129;
	mul.wide.s32 	%rd125, %r96, 4;
	add.s64 	%rd126, %rd1, %rd125;
	ld.global.f32 	%f115, [%rd126];
	fma.rn.f32 	%f511, %f114, %f115, %f511;
	st.f32 	[%rd10], %f511;
$L__BB0_14:
	setp.lt.u32 	%p21, %r6, 7;
	mov.b32 	%r134, 0;
	@%p21 bra 	$L__BB0_17;
	mov.b32 	%r132, 0;
$L__BB0_16:
	.pragma "nounroll";
	mul.wide.u32 	%rd127, %r132, 4;
	add.s64 	%rd128, %rd7, %rd127;
	ld.global.f32 	%f116, [%rd128];
	mad.lo.s32 	%r99, %r2, %r132, %r129;
	mul.wide.s32 	%rd129, %r99, 4;
	add.s64 	%rd130, %rd3, %rd129;
	ld.global.f32 	%f117, [%rd130];
	fma.rn.f32 	%f118, %f116, %f117, %f511;
	st.f32 	[%rd10], %f118;
	ld.global.f32 	%f119, [%rd128+4];
	mul.wide.s32 	%rd131, %r2, 4;
	add.s64 	%rd132, %rd130, %rd131;
	ld.global.f32 	%f120, [%rd132];
	fma.rn.f32 	%f121, %f119, %f120, %f118;
	st.f32 	[%rd10], %f121;
	ld.global.f32 	%f122, [%rd128+8];
	add.s64 	%rd133, %rd132, %rd131;
	ld.global.f32 	%f123, [%rd133];
	fma.rn.f32 	%f124, %f122, %f123, %f121;
	st.f32 	[%rd10], %f124;
	ld.global.f32 	%f125, [%rd128+12];
	add.s64 	%rd134, %rd133, %rd131;
	ld.global.f32 	%f126, [%rd134];
	fma.rn.f32 	%f127, %f125, %f126, %f124;
	st.f32 	[%rd10], %f127;
	ld.global.f32 	%f128, [%rd128+16];
	add.s64 	%rd135, %rd134, %rd131;
	ld.global.f32 	%f129, [%rd135];
	fma.rn.f32 	%f130, %f128, %f129, %f127;
	st.f32 	[%rd10], %f130;
	ld.global.f32 	%f131, [%rd128+20];
	add.s64 	%rd136, %rd135, %rd131;
	ld.global.f32 	%f132, [%rd136];
	fma.rn.f32 	%f133, %f131, %f132, %f130;
	st.f32 	[%rd10], %f133;
	ld.global.f32 	%f134, [%rd128+24];
	add.s64 	%rd137, %rd136, %rd131;
	ld.global.f32 	%f135, [%rd137];
	fma.rn.f32 	%f136, %f134, %f135, %f133;
	st.f32 	[%rd10], %f136;
	ld.global.f32 	%f137, [%rd128+28];
	add.s64 	%rd138, %rd137, %rd131;
	ld.global.f32 	%f138, [%rd138];
	fma.rn.f32 	%f511, %f137, %f138, %f136;
	st.f32 	[%rd10], %f511;
	add.s32 	%r132, %r132, 8;
	setp.ne.s32 	%p22, %r132, %r10;
	mov.u32 	%r134, %r10;
	@%p22 bra 	$L__BB0_16;
$L__BB0_17:
	setp.eq.s32 	%p23, %r7, 0;
	@%p23 bra 	$L__BB0_25;
	add.s32 	%r100, %r7, -1;
	setp.lt.u32 	%p24, %r100, 3;
	@%p24 bra 	$L__BB0_20;
	mul.wide.u32 	%rd139, %r134, 4;
	add.s64 	%rd140, %rd7, %rd139;
	ld.global.f32 	%f139, [%rd140];
	mad.lo.s32 	%r101, %r2, %r134, %r129;
	mul.wide.s32 	%rd141, %r101, 4;
	add.s64 	%rd142, %rd3, %rd141;
	ld.global.f32 	%f140, [%rd142];
	fma.rn.f32 	%f141, %f139, %f140, %f511;
	st.f32 	[%rd10], %f141;
	ld.global.f32 	%f142, [%rd140+4];
	add.s64 	%rd144, %rd142, %rd151;
	ld.global.f32 	%f143, [%rd144];
	fma.rn.f32 	%f144, %f142, %f143, %f141;
	st.f32 	[%rd10], %f144;
	ld.global.f32 	%f145, [%rd140+8];
	add.s64 	%rd145, %rd144, %rd151;
	ld.global.f32 	%f146, [%rd145];
	fma.rn.f32 	%f147, %f145, %f146, %f144;
	st.f32 	[%rd10], %f147;
	ld.global.f32 	%f148, [%rd140+12];
	add.s64 	%rd146, %rd145, %rd151;
	ld.global.f32 	%f149, [%rd146];
	fma.rn.f32 	%f511, %f148, %f149, %f147;
	st.f32 	[%rd10], %f511;
	add.s32 	%r134, %r134, 4;
$L__BB0_20:
	setp.eq.s32 	%p25, %r8, 0;
	@%p25 bra 	$L__BB0_25;
	setp.eq.s32 	%p26, %r8, 1;
	@%p26 bra 	$L__BB0_23;
	mul.wide.u32 	%rd147, %r134, 4;
	add.s64 	%rd148, %rd7, %rd147;
	ld.global.f32 	%f150, [%rd148];
	mad.lo.s32 	%r102, %r2, %r134, %r129;
	mul.wide.s32 	%rd149, %r102, 4;
	add.s64 	%rd150, %rd3, %rd149;
	ld.global.f32 	%f151, [%rd150];
	fma.rn.f32 	%f152, %f150, %f151, %f511;
	st.f32 	[%rd10], %f152;
	ld.global.f32 	%f153, [%rd148+4];
	add.s64 	%rd152, %rd150, %rd151;
	ld.global.f32 	%f154, [%rd152];
	fma.rn.f32 	%f511, %f153, %f154, %f152;
	st.f32 	[%rd10], %f511;
	add.s32 	%r134, %r134, 2;
$L__BB0_23:
	setp.eq.s32 	%p27, %r11, 0;
	@%p27 bra 	$L__BB0_25;
	mul.wide.u32 	%rd153, %r134, 4;
	add.s64 	%rd154, %rd7, %rd153;
	ld.global.f32 	%f155, [%rd154];
	mad.lo.s32 	%r103, %r2, %r134, %r129;
	mul.wide.s32 	%rd155, %r103, 4;
	add.s64 	%rd156, %rd3, %rd155;
	ld.global.f32 	%f156, [%rd156];
	fma.rn.f32 	%f511, %f155, %f156, %f511;
	st.f32 	[%rd10], %f511;
$L__BB0_25:
	mul.wide.u32 	%rd157, %r129, 4;
	add.s64 	%rd158, %rd4, %rd157;
	ld.global.f32 	%f157, [%rd158];
	add.f32 	%f158, %f157, %f511;
	st.f32 	[%rd10], %f158;
	add.s32 	%r129, %r129, 1;
	setp.eq.s32 	%p28, %r129, %r3;
	@%p28 bra 	$L__BB0_39;
	bra.uni 	$L__BB0_3;
$L__BB0_26:
	max.s32 	%r32, %r2, 1;
	add.s32 	%r33, %r79, -1;
	and.b32  	%r34, %r79, 7;
	add.s32 	%r35, %r34, -1;
	and.b32  	%r36, %r79, 3;
	and.b32  	%r37, %r79, -8;
	and.b32  	%r38, %r79, 1;
	mov.b32 	%r139, 0;
	mul.wide.s32 	%rd82, %r2, 4;
$L__BB0_27:
	setp.lt.u32 	%p5, %r33, 7;
	mul.wide.u32 	%rd57, %r139, 4;
	add.s64 	%rd14, %rd56, %rd57;
	mov.b32 	%r142, 0;
	st.u32 	[%rd14], %r142;
	mov.f32 	%f523, 0f00000000;
	@%p5 bra 	$L__BB0_30;
	mov.b32 	%r140, 0;
	mov.f32 	%f523, 0f00000000;
$L__BB0_29:
	.pragma "nounroll";
	mul.wide.u32 	%rd58, %r140, 4;
	add.s64 	%rd59, %rd7, %rd58;
	ld.global.f32 	%f30, [%rd59];
	mad.lo.s32 	%r86, %r2, %r140, %r139;
	mul.wide.s32 	%rd60, %r86, 4;
	add.s64 	%rd61, %rd3, %rd60;
	ld.global.f32 	%f31, [%rd61];
	fma.rn.f32 	%f32, %f30, %f31, %f523;
	st.f32 	[%rd14], %f32;
	ld.global.f32 	%f33, [%rd59+4];
	add.s64 	%rd63, %rd61, %rd82;
	ld.global.f32 	%f34, [%rd63];
	fma.rn.f32 	%f35, %f33, %f34, %f32;
	st.f32 	[%rd14], %f35;
	ld.global.f32 	%f36, [%rd59+8];
	add.s64 	%rd64, %rd63, %rd82;
	ld.global.f32 	%f37, [%rd64];
	fma.rn.f32 	%f38, %f36, %f37, %f35;
	st.f32 	[%rd14], %f38;
	ld.global.f32 	%f39, [%rd59+12];
	add.s64 	%rd65, %rd64, %rd82;
	ld.global.f32 	%f40, [%rd65];
	fma.rn.f32 	%f41, %f39, %f40, %f38;
	st.f32 	[%rd14], %f41;
	ld.global.f32 	%f42, [%rd59+16];
	add.s64 	%rd66, %rd65, %rd82;
	ld.global.f32 	%f43, [%rd66];
	fma.rn.f32 	%f44, %f42, %f43, %f41;
	st.f32 	[%rd14], %f44;
	ld.global.f32 	%f45, [%rd59+20];
	add.s64 	%rd67, %rd66, %rd82;
	ld.global.f32 	%f46, [%rd67];
	fma.rn.f32 	%f47, %f45, %f46, %f44;
	st.f32 	[%rd14], %f47;
	ld.global.f32 	%f48, [%rd59+24];
	add.s64 	%rd68, %rd67, %rd82;
	ld.global.f32 	%f49, [%rd68];
	fma.rn.f32 	%f50, %f48, %f49, %f47;
	st.f32 	[%rd14], %f50;
	ld.global.f32 	%f51, [%rd59+28];
	add.s64 	%rd69, %rd68, %rd82;
	ld.global.f32 	%f52, [%rd69];
	fma.rn.f32 	%f523, %f51, %f52, %f50;
	st.f32 	[%rd14], %f523;
	add.s32 	%r140, %r140, 8;
	setp.ne.s32 	%p6, %r140, %r37;
	mov.u32 	%r142, %r37;
	@%p6 bra 	$L__BB0_29;
$L__BB0_30:
	setp.eq.s32 	%p7, %r34, 0;
	@%p7 bra 	$L__BB0_38;
	setp.lt.u32 	%p8, %r35, 3;
	@%p8 bra 	$L__BB0_33;
	mul.wide.u32 	%rd70, %r142, 4;
	add.s64 	%rd71, %rd7, %rd70;
	ld.global.f32 	%f53, [%rd71];
	mad.lo.s32 	%r87, %r2, %r142, %r139;
	mul.wide.s32 	%rd72, %r87, 4;
	add.s64 	%rd73, %rd3, %rd72;
	ld.global.f32 	%f54, [%rd73];
	fma.rn.f32 	%f55, %f53, %f54, %f523;
	st.f32 	[%rd14], %f55;
	ld.global.f32 	%f56, [%rd71+4];
	add.s64 	%rd75, %rd73, %rd82;
	ld.global.f32 	%f57, [%rd75];
	fma.rn.f32 	%f58, %f56, %f57, %f55;
	st.f32 	[%rd14], %f58;
	ld.global.f32 	%f59, [%rd71+8];
	add.s64 	%rd76, %rd75, %rd82;
	ld.global.f32 	%f60, [%rd76];
	fma.rn.f32 	%f61, %f59, %f60, %f58;
	st.f32 	[%rd14], %f61;
	ld.global.f32 	%f62, [%rd71+12];
	add.s64 	%rd77, %rd76, %rd82;
	ld.global.f32 	%f63, [%rd77];
	fma.rn.f32 	%f523, %f62, %f63, %f61;
	st.f32 	[%rd14], %f523;
	add.s32 	%r142, %r142, 4;
$L__BB0_33:
	setp.eq.s32 	%p9, %r36, 0;
	@%p9 bra 	$L__BB0_38;
	setp.eq.s32 	%p10, %r36, 1;
	@%p10 bra 	$L__BB0_36;
	mul.wide.u32 	%rd78, %r142, 4;
	add.s64 	%rd79, %rd7, %rd78;
	ld.global.f32 	%f64, [%rd79];
	mad.lo.s32 	%r88, %r2, %r142, %r139;
	mul.wide.s32 	%rd80, %r88, 4;
	add.s64 	%rd81, %rd3, %rd80;
	ld.global.f32 	%f65, [%rd81];
	fma.rn.f32 	%f66, %f64, %f65, %f523;
	st.f32 	[%rd14], %f66;
	ld.global.f32 	%f67, [%rd79+4];
	add.s64 	%rd83, %rd81, %rd82;
	ld.global.f32 	%f68, [%rd83];
	fma.rn.f32 	%f523, %f67, %f68, %f66;
	st.f32 	[%rd14], %f523;
	add.s32 	%r142, %r142, 2;
$L__BB0_36:
	setp.eq.s32 	%p11, %r38, 0;
	@%p11 bra 	$L__BB0_38;
	mul.wide.u32 	%rd84, %r142, 4;
	add.s64 	%rd85, %rd7, %rd84;
	ld.global.f32 	%f69, [%rd85];
	mad.lo.s32 	%r89, %r2, %r142, %r139;
	mul.wide.s32 	%rd86, %r89, 4;
	add.s64 	%rd87, %rd3, %rd86;
	ld.global.f32 	%f70, [%rd87];
	fma.rn.f32 	%f523, %f69, %f70, %f523;
	st.f32 	[%rd14], %f523;
$L__BB0_38:
	add.s64 	%rd89, %rd4, %rd57;
	ld.global.f32 	%f71, [%rd89];
	add.f32 	%f72, %f71, %f523;
	st.f32 	[%rd14], %f72;
	add.s32 	%r139, %r139, 1;
	setp.ne.s32 	%p12, %r139, %r32;
	@%p12 bra 	$L__BB0_27;
$L__BB0_39:
	shl.b32 	%r48, %r79, 1;
	mul.lo.s32 	%r49, %r79, 3;
	setp.lt.s32 	%p29, %r79, 1;
	@%p29 bra 	$L__BB0_66;
	and.b32  	%r50, %r79, 1;
	setp.eq.s32 	%p30, %r79, 1;
	mov.b64 	%rd213, 0;
	@%p30 bra 	$L__BB0_44;
	and.b32  	%r104, %r79, 2147483646;
	neg.s32 	%r144, %r104;
	mul.wide.u32 	%rd15, %r49, 4;
	mul.wide.u32 	%rd160, %r79, 4;
	add.s64 	%rd16, %rd160, 4;
	mul.wide.u32 	%rd17, %r48, 4;
	mov.u64 	%rd214, %rd56;
$L__BB0_42:
	ld.f32 	%f159, [%rd214];
	fma.rn.f32 	%f160, %f159, 0fBBBB989D, 0f3F000000;
	cvt.sat.f32.f32 	%f161, %f160;
	mov.f32 	%f162, 0f4B400001;
	mov.f32 	%f163, 0f437C0000;
	fma.rm.f32 	%f164, %f161, %f163, %f162;
	add.f32 	%f165, %f164, 0fCB40007F;
	neg.f32 	%f166, %f165;
	fma.rn.f32 	%f167, %f159, 0fBFB8AA3B, %f166;
	fma.rn.f32 	%f168, %f159, 0fB2A57060, %f167;
	mov.b32 	%r105, %f164;
	shl.b32 	%r106, %r105, 23;
	mov.b32 	%f169, %r106;
	ex2.approx.ftz.f32 	%f170, %f168;
	fma.rn.f32 	%f171, %f170, %f169, 0f3F800000;
	rcp.rn.f32 	%f172, %f171;
	st.f32 	[%rd214], %f172;
	add.s64 	%rd161, %rd214, %rd16;
	ld.f32 	%f173, [%rd161+-4];
	fma.rn.f32 	%f174, %f173, 0fBBBB989D, 0f3F000000;
	cvt.sat.f32.f32 	%f175, %f174;
	fma.rm.f32 	%f176, %f175, %f163, %f162;
	add.f32 	%f177, %f176, 0fCB40007F;
	neg.f32 	%f178, %f177;
	fma.rn.f32 	%f179, %f173, 0fBFB8AA3B, %f178;
	fma.rn.f32 	%f180, %f173, 0fB2A57060, %f179;
	mov.b32 	%r107, %f176;
	shl.b32 	%r108, %r107, 23;
	mov.b32 	%f181, %r108;
	ex2.approx.ftz.f32 	%f182, %f180;
	fma.rn.f32 	%f183, %f182, %f181, 0f3F800000;
	rcp.rn.f32 	%f184, %f183;
	st.f32 	[%rd161+-4], %f184;
	add.s64 	%rd162, %rd214, %rd17;
	ld.f32 	%f185, [%rd162];
	fma.rn.f32 	%f186, %f185, 0fBBBB989D, 0f3F000000;
	cvt.sat.f32.f32 	%f187, %f186;
	fma.rm.f32 	%f188, %f187, %f163, %f162;
	add.f32 	%f189, %f188, 0fCB40007F;
	neg.f32 	%f190, %f189;
	fma.rn.f32 	%f191, %f185, 0fBFB8AA3B, %f190;
	fma.rn.f32 	%f192, %f185, 0fB2A57060, %f191;
	mov.b32 	%r109, %f188;
	shl.b32 	%r110, %r109, 23;
	mov.b32 	%f193, %r110;
	ex2.approx.ftz.f32 	%f194, %f192;
	fma.rn.f32 	%f195, %f194, %f193, 0f3F800000;
	rcp.rn.f32 	%f196, %f195;
	st.f32 	[%rd162], %f196;
	add.s64 	%rd163, %rd214, %rd15;
	ld.f32 	%f197, [%rd163];
	abs.f32 	%f198, %f197;
	mul.f32 	%f199, %f198, 0f4038AA3B;
	ex2.approx.ftz.f32 	%f200, %f199;
	add.f32 	%f201, %f200, 0f3F800000;
	rcp.approx.ftz.f32 	%f202, %f201;
	fma.rn.f32 	%f203, %f202, 0fC0000000, 0f3F800000;
	setp.ge.f32 	%p31, %f198, 0f41102CB4;
	selp.f32 	%f204, 0f3F800000, %f203, %p31;
	copysign.f32 	%f205, %f197, %f204;
	mul.f32 	%f206, %f197, %f197;
	fma.rn.f32 	%f207, %f206, 0f3C80F082, 0fBD563CAE;
	fma.rn.f32 	%f208, %f207, %f206, 0f3E085941;
	fma.rn.f32 	%f209, %f208, %f206, 0fBEAAA9ED;
	fma.rn.f32 	%f210, %f209, %f206, 0f00000000;
	fma.rn.f32 	%f211, %f210, %f197, %f197;
	setp.ge.f32 	%p32, %f198, 0f3F19999A;
	selp.f32 	%f212, %f205, %f211, %p32;
	st.f32 	[%rd163], %f212;
	ld.f32 	%f213, [%rd214+4];
	fma.rn.f32 	%f214, %f213, 0fBBBB989D, 0f3F000000;
	cvt.sat.f32.f32 	%f215, %f214;
	fma.rm.f32 	%f216, %f215, %f163, %f162;
	add.f32 	%f217, %f216, 0fCB40007F;
	neg.f32 	%f218, %f217;
	fma.rn.f32 	%f219, %f213, 0fBFB8AA3B, %f218;
	fma.rn.f32 	%f220, %f213, 0fB2A57060, %f219;
	mov.b32 	%r111, %f216;
	shl.b32 	%r112, %r111, 23;
	mov.b32 	%f221, %r112;
	ex2.approx.ftz.f32 	%f222, %f220;
	fma.rn.f32 	%f223, %f222, %f221, 0f3F800000;
	rcp.rn.f32 	%f224, %f223;
	st.f32 	[%rd214+4], %f224;
	ld.f32 	%f225, [%rd161];
	fma.rn.f32 	%f226, %f225, 0fBBBB989D, 0f3F000000;
	cvt.sat.f32.f32 	%f227, %f226;
	fma.rm.f32 	%f228, %f227, %f163, %f162;
	add.f32 	%f229, %f228, 0fCB40007F;
	neg.f32 	%f230, %f229;
	fma.rn.f32 	%f231, %f225, 0fBFB8AA3B, %f230;
	fma.rn.f32 	%f232, %f225, 0fB2A57060, %f231;
	mov.b32 	%r113, %f228;
	shl.b32 	%r114, %r113, 23;
	mov.b32 	%f233, %r114;
	ex2.approx.ftz.f32 	%f234, %f232;
	fma.rn.f32 	%f235, %f234, %f233, 0f3F800000;
	rcp.rn.f32 	%f236, %f235;
	st.f32 	[%rd161], %f236;
	ld.f32 	%f237, [%rd162+4];
	fma.rn.f32 	%f238, %f237, 0fBBBB989D, 0f3F000000;
	cvt.sat.f32.f32 	%f239, %f238;
	fma.rm.f32 	%f240, %f239, %f163, %f162;
	add.f32 	%f241, %f240, 0fCB40007F;
	neg.f32 	%f242, %f241;
	fma.rn.f32 	%f243, %f237, 0fBFB8AA3B, %f242;
	fma.rn.f32 	%f244, %f237, 0fB2A57060, %f243;
	mov.b32 	%r115, %f240;
	shl.b32 	%r116, %r115, 23;
	mov.b32 	%f245, %r116;
	ex2.approx.ftz.f32 	%f246, %f244;
	fma.rn.f32 	%f247, %f246, %f245, 0f3F800000;
	rcp.rn.f32 	%f248, %f247;
	st.f32 	[%rd162+4], %f248;
	ld.f32 	%f249, [%rd163+4];
	abs.f32 	%f250, %f249;
	mul.f32 	%f251, %f250, 0f4038AA3B;
	ex2.approx.ftz.f32 	%f252, %f251;
	add.f32 	%f253, %f252, 0f3F800000;
	rcp.approx.ftz.f32 	%f254, %f253;
	fma.rn.f32 	%f255, %f254, 0fC0000000, 0f3F800000;
	setp.ge.f32 	%p33, %f250, 0f41102CB4;
	selp.f32 	%f256, 0f3F800000, %f255, %p33;
	copysign.f32 	%f257, %f249, %f256;
	mul.f32 	%f258, %f249, %f249;
	fma.rn.f32 	%f259, %f258, 0f3C80F082, 0fBD563CAE;
	fma.rn.f32 	%f260, %f259, %f258, 0f3E085941;
	fma.rn.f32 	%f261, %f260, %f258, 0fBEAAA9ED;
	fma.rn.f32 	%f262, %f261, %f258, 0f00000000;
	fma.rn.f32 	%f263, %f262, %f249, %f249;
	setp.ge.f32 	%p34, %f250, 0f3F19999A;
	selp.f32 	%f264, %f257, %f263, %p34;
	st.f32 	[%rd163+4], %f264;
	add.s32 	%r144, %r144, 2;
	add.s64 	%rd214, %rd214, 8;
	setp.eq.s32 	%p35, %r144, 0;
	@%p35 bra 	$L__BB0_43;
	bra.uni 	$L__BB0_42;
$L__BB0_43:
	cvt.u64.u32 	%rd213, %r104;
$L__BB0_44:
	mul.wide.u32 	%rd164, %r79, 4;
	add.s64 	%rd20, %rd56, %rd164;
	mul.wide.u32 	%rd165, %r48, 4;
	add.s64 	%rd21, %rd56, %rd165;
	mul.wide.u32 	%rd166, %r49, 4;
	add.s64 	%rd22, %rd56, %rd166;
	setp.eq.s32 	%p36, %r50, 0;
	@%p36 bra 	$L__BB0_46;
	shl.b64 	%rd167, %rd213, 2;
	add.s64 	%rd168, %rd56, %rd167;
	ld.f32 	%f265, [%rd168];
	fma.rn.f32 	%f266, %f265, 0fBBBB989D, 0f3F000000;
	cvt.sat.f32.f32 	%f267, %f266;
	mov.f32 	%f268, 0f4B400001;
	mov.f32 	%f269, 0f437C0000;
	fma.rm.f32 	%f270, %f267, %f269, %f268;
	add.f32 	%f271, %f270, 0fCB40007F;
	neg.f32 	%f272, %f271;
	fma.rn.f32 	%f273, %f265, 0fBFB8AA3B, %f272;
	fma.rn.f32 	%f274, %f265, 0fB2A57060, %f273;
	mov.b32 	%r118, %f270;
	shl.b32 	%r119, %r118, 23;
	mov.b32 	%f275, %r119;
	ex2.approx.ftz.f32 	%f276, %f274;
	fma.rn.f32 	%f277, %f276, %f275, 0f3F800000;
	rcp.rn.f32 	%f278, %f277;
	st.f32 	[%rd168], %f278;
	add.s64 	%rd169, %rd20, %rd167;
	ld.f32 	%f279, [%rd169];
	fma.rn.f32 	%f280, %f279, 0fBBBB989D, 0f3F000000;
	cvt.sat.f32.f32 	%f281, %f280;
	fma.rm.f32 	%f282, %f281, %f269, %f268;
	add.f32 	%f283, %f282, 0fCB40007F;
	neg.f32 	%f284, %f283;
	fma.rn.f32 	%f285, %f279, 0fBFB8AA3B, %f284;
	fma.rn.f32 	%f286, %f279, 0fB2A57060, %f285;
	mov.b32 	%r120, %f282;
	shl.b32 	%r121, %r120, 23;
	mov.b32 	%f287, %r121;
	ex2.approx.ftz.f32 	%f288, %f286;
	fma.rn.f32 	%f289, %f288, %f287, 0f3F800000;
	rcp.rn.f32 	%f290, %f289;
	st.f32 	[%rd169], %f290;
	add.s64 	%rd170, %rd21, %rd167;
	ld.f32 	%f291, [%rd170];
	fma.rn.f32 	%f292, %f291, 0fBBBB989D, 0f3F000000;
	cvt.sat.f32.f32 	%f293, %f292;
	fma.rm.f32 	%f294, %f293, %f269, %f268;
	add.f32 	%f295, %f294, 0fCB40007F;
	neg.f32 	%f296, %f295;
	fma.rn.f32 	%f297, %f291, 0fBFB8AA3B, %f296;
	fma.rn.f32 	%f298, %f291, 0fB2A57060, %f297;
	mov.b32 	%r122, %f294;
	shl.b32 	%r123, %r122, 23;
	mov.b32 	%f299, %r123;
	ex2.approx.ftz.f32 	%f300, %f298;
	fma.rn.f32 	%f301, %f300, %f299, 0f3F800000;
	rcp.rn.f32 	%f302, %f301;
	st.f32 	[%rd170], %f302;
	add.s64 	%rd171, %rd22, %rd167;
	ld.f32 	%f303, [%rd171];
	abs.f32 	%f304, %f303;
	mul.f32 	%f305, %f304, 0f4038AA3B;
	ex2.approx.ftz.f32 	%f306, %f305;
	add.f32 	%f307, %f306, 0f3F800000;
	rcp.approx.ftz.f32 	%f308, %f307;
	fma.rn.f32 	%f309, %f308, 0fC0000000, 0f3F800000;
	setp.ge.f32 	%p37, %f304, 0f41102CB4;
	selp.f32 	%f310, 0f3F800000, %f309, %p37;
	copysign.f32 	%f311, %f303, %f310;
	mul.f32 	%f312, %f303, %f303;
	fma.rn.f32 	%f313, %f312, 0f3C80F082, 0fBD563CAE;
	fma.rn.f32 	%f314, %f313, %f312, 0f3E085941;
	fma.rn.f32 	%f315, %f314, %f312, 0fBEAAA9ED;
	fma.rn.f32 	%f316, %f315, %f312, 0f00000000;
	fma.rn.f32 	%f317, %f316, %f303, %f303;
	setp.ge.f32 	%p38, %f304, 0f3F19999A;
	selp.f32 	%f318, %f311, %f317, %p38;
	st.f32 	[%rd171], %f318;
$L__BB0_46:
	add.s32 	%r52, %r79, -1;
	and.b32  	%r53, %r79, 3;
	setp.lt.u32 	%p39, %r52, 3;
	mov.b32 	%r145, 0;
	@%p39 bra 	$L__BB0_49;
	and.b32  	%r145, %r79, 2147483644;
	neg.s32 	%r147, %r145;
	add.s64 	%rd216, %rd7, 8;
	add.s64 	%rd215, %rd5, 8;
	add.s64 	%rd26, %rd166, 8;
	mov.u64 	%rd217, %rd56;
$L__BB0_48:
	.pragma "nounroll";
	add.s64 	%rd173, %rd217, %rd164;
	ld.f32 	%f319, [%rd173];
	ld.global.f32 	%f320, [%rd215+-8];
	ld.f32 	%f321, [%rd217];
	add.s64 	%rd174, %rd217, %rd26;
	ld.f32 	%f322, [%rd174+-8];
	mul.f32 	%f323, %f321, %f322;
	fma.rn.f32 	%f324, %f319, %f320, %f323;
	st.global.f32 	[%rd215+-8], %f324;
	add.s64 	%rd175, %rd217, %rd165;
	ld.f32 	%f325, [%rd175];
	abs.f32 	%f326, %f324;
	mul.f32 	%f327, %f326, 0f4038AA3B;
	ex2.approx.ftz.f32 	%f328, %f327;
	add.f32 	%f329, %f328, 0f3F800000;
	rcp.approx.ftz.f32 	%f330, %f329;
	fma.rn.f32 	%f331, %f330, 0fC0000000, 0f3F800000;
	setp.ge.f32 	%p40, %f326, 0f41102CB4;
	selp.f32 	%f332, 0f3F800000, %f331, %p40;
	copysign.f32 	%f333, %f324, %f332;
	mul.f32 	%f334, %f324, %f324;
	fma.rn.f32 	%f335, %f334, 0f3C80F082, 0fBD563CAE;
	fma.rn.f32 	%f336, %f335, %f334, 0f3E085941;
	fma.rn.f32 	%f337, %f336, %f334, 0fBEAAA9ED;
	fma.rn.f32 	%f338, %f337, %f334, 0f00000000;
	fma.rn.f32 	%f339, %f338, %f324, %f324;
	setp.ge.f32 	%p41, %f326, 0f3F19999A;
	selp.f32 	%f340, %f333, %f339, %p41;
	mul.f32 	%f341, %f325, %f340;
	st.global.f32 	[%rd216+-8], %f341;
	ld.f32 	%f342, [%rd173+4];
	ld.global.f32 	%f343, [%rd215+-4];
	ld.f32 	%f344, [%rd217+4];
	ld.f32 	%f345, [%rd174+-4];
	mul.f32 	%f346, %f344, %f345;
	fma.rn.f32 	%f347, %f342, %f343, %f346;
	st.global.f32 	[%rd215+-4], %f347;
	ld.f32 	%f348, [%rd175+4];
	abs.f32 	%f349, %f347;
	mul.f32 	%f350, %f349, 0f4038AA3B;
	ex2.approx.ftz.f32 	%f351, %f350;
	add.f32 	%f352, %f351, 0f3F800000;
	rcp.approx.ftz.f32 	%f353, %f352;
	fma.rn.f32 	%f354, %f353, 0fC0000000, 0f3F800000;
	setp.ge.f32 	%p42, %f349, 0f41102CB4;
	selp.f32 	%f355, 0f3F800000, %f354, %p42;
	copysign.f32 	%f356, %f347, %f355;
	mul.f32 	%f357, %f347, %f347;
	fma.rn.f32 	%f358, %f357, 0f3C80F082, 0fBD563CAE;
	fma.rn.f32 	%f359, %f358, %f357, 0f3E085941;
	fma.rn.f32 	%f360, %f359, %f357, 0fBEAAA9ED;
	fma.rn.f32 	%f361, %f360, %f357, 0f00000000;
	fma.rn.f32 	%f362, %f361, %f347, %f347;
	setp.ge.f32 	%p43, %f349, 0f3F19999A;
	selp.f32 	%f363, %f356, %f362, %p43;
	mul.f32 	%f364, %f348, %f363;
	st.global.f32 	[%rd216+-4], %f364;
	ld.f32 	%f365, [%rd173+8];
	ld.global.f32 	%f366, [%rd215];
	ld.f32 	%f367, [%rd217+8];
	ld.f32 	%f368, [%rd174];
	mul.f32 	%f369, %f367, %f368;
	fma.rn.f32 	%f370, %f365, %f366, %f369;
	st.global.f32 	[%rd215], %f370;
	ld.f32 	%f371, [%rd175+8];
	abs.f32 	%f372, %f370;
	mul.f32 	%f373, %f372, 0f4038AA3B;
	ex2.approx.ftz.f32 	%f374, %f373;
	add.f32 	%f375, %f374, 0f3F800000;
	rcp.approx.ftz.f32 	%f376, %f375;
	fma.rn.f32 	%f377, %f376, 0fC0000000, 0f3F800000;
	setp.ge.f32 	%p44, %f372, 0f41102CB4;
	selp.f32 	%f378, 0f3F800000, %f377, %p44;
	copysign.f32 	%f379, %f370, %f378;
	mul.f32 	%f380, %f370, %f370;
	fma.rn.f32 	%f381, %f380, 0f3C80F082, 0fBD563CAE;
	fma.rn.f32 	%f382, %f381, %f380, 0f3E085941;
	fma.rn.f32 	%f383, %f382, %f380, 0fBEAAA9ED;
	fma.rn.f32 	%f384, %f383, %f380, 0f00000000;
	fma.rn.f32 	%f385, %f384, %f370, %f370;
	setp.ge.f32 	%p45, %f372, 0f3F19999A;
	selp.f32 	%f386, %f379, %f385, %p45;
	mul.f32 	%f387, %f371, %f386;
	st.global.f32 	[%rd216], %f387;
	ld.f32 	%f388, [%rd173+12];
	ld.global.f32 	%f389, [%rd215+4];
	ld.f32 	%f390, [%rd217+12];
	ld.f32 	%f391, [%rd174+4];
	mul.f32 	%f392, %f390, %f391;
	fma.rn.f32 	%f393, %f388, %f389, %f392;
	st.global.f32 	[%rd215+4], %f393;
	ld.f32 	%f394, [%rd175+12];
	abs.f32 	%f395, %f393;
	mul.f32 	%f396, %f395, 0f4038AA3B;
	ex2.approx.ftz.f32 	%f397, %f396;
	add.f32 	%f398, %f397, 0f3F800000;
	rcp.approx.ftz.f32 	%f399, %f398;
	fma.rn.f32 	%f400, %f399, 0fC0000000, 0f3F800000;
	setp.ge.f32 	%p46, %f395, 0f41102CB4;
	selp.f32 	%f401, 0f3F800000, %f400, %p46;
	copysign.f32 	%f402, %f393, %f401;
	mul.f32 	%f403, %f393, %f393;
	fma.rn.f32 	%f404, %f403, 0f3C80F082, 0fBD563CAE;
	fma.rn.f32 	%f405, %f404, %f403, 0f3E085941;
	fma.rn.f32 	%f406, %f405, %f403, 0fBEAAA9ED;
	fma.rn.f32 	%f407, %f406, %f403, 0f00000000;
	fma.rn.f32 	%f408, %f407, %f393, %f393;
	setp.ge.f32 	%p47, %f395, 0f3F19999A;
	selp.f32 	%f409, %f402, %f408, %p47;
	mul.f32 	%f410, %f394, %f409;
	st.global.f32 	[%rd216+4], %f410;
	add.s32 	%r147, %r147, 4;
	add.s64 	%rd217, %rd217, 16;
	add.s64 	%rd216, %rd216, 16;
	add.s64 	%rd215, %rd215, 16;
	setp.eq.s32 	%p48, %r147, 0;
	@%p48 bra 	$L__BB0_49;
	bra.uni 	$L__BB0_48;
$L__BB0_49:
	setp.eq.s32 	%p49, %r53, 0;
	@%p49 bra 	$L__BB0_54;
	setp.eq.s32 	%p50, %r53, 1;
	@%p50 bra 	$L__BB0_52;
	mul.wide.u32 	%rd176, %r145, 4;
	add.s64 	%rd177, %rd20, %rd176;
	ld.f32 	%f411, [%rd177];
	add.s64 	%rd178, %rd5, %rd176;
	ld.global.f32 	%f412, [%rd178];
	add.s64 	%rd179, %rd56, %rd176;
	ld.f32 	%f413, [%rd179];
	add.s64 	%rd180, %rd22, %rd176;
	ld.f32 	%f414, [%rd180];
	mul.f32 	%f415, %f413, %f414;
	fma.rn.f32 	%f416, %f411, %f412, %f415;
	st.global.f32 	[%rd178], %f416;
	add.s64 	%rd181, %rd21, %rd176;
	ld.f32 	%f417, [%rd181];
	abs.f32 	%f418, %f416;
	mul.f32 	%f419, %f418, 0f4038AA3B;
	ex2.approx.ftz.f32 	%f420, %f419;
	add.f32 	%f421, %f420, 0f3F800000;
	rcp.approx.ftz.f32 	%f422, %f421;
	fma.rn.f32 	%f423, %f422, 0fC0000000, 0f3F800000;
	setp.ge.f32 	%p51, %f418, 0f41102CB4;
	selp.f32 	%f424, 0f3F800000, %f423, %p51;
	copysign.f32 	%f425, %f416, %f424;
	mul.f32 	%f426, %f416, %f416;
	fma.rn.f32 	%f427, %f426, 0f3C80F082, 0fBD563CAE;
	fma.rn.f32 	%f428, %f427, %f426, 0f3E085941;
	fma.rn.f32 	%f429, %f428, %f426, 0fBEAAA9ED;
	fma.rn.f32 	%f430, %f429, %f426, 0f00000000;
	fma.rn.f32 	%f431, %f430, %f416, %f416;
	setp.ge.f32 	%p52, %f418, 0f3F19999A;
	selp.f32 	%f432, %f425, %f431, %p52;
	mul.f32 	%f433, %f417, %f432;
	add.s64 	%rd182, %rd7, %rd176;
	st.global.f32 	[%rd182], %f433;
	ld.f32 	%f434, [%rd177+4];
	ld.global.f32 	%f435, [%rd178+4];
	ld.f32 	%f436, [%rd179+4];
	ld.f32 	%f437, [%rd180+4];
	mul.f32 	%f438, %f436, %f437;
	fma.rn.f32 	%f439, %f434, %f435, %f438;
	st.global.f32 	[%rd178+4], %f439;
	ld.f32 	%f440, [%rd181+4];
	abs.f32 	%f441, %f439;
	mul.f32 	%f442, %f441, 0f4038AA3B;
	ex2.approx.ftz.f32 	%f443, %f442;
	add.f32 	%f444, %f443, 0f3F800000;
	rcp.approx.ftz.f32 	%f445, %f444;
	fma.rn.f32 	%f446, %f445, 0fC0000000, 0f3F800000;
	setp.ge.f32 	%p53, %f441, 0f41102CB4;
	selp.f32 	%f447, 0f3F800000, %f446, %p53;
	copysign.f32 	%f448, %f439, %f447;
	mul.f32 	%f449, %f439, %f439;
	fma.rn.f32 	%f450, %f449, 0f3C80F082, 0fBD563CAE;
	fma.rn.f32 	%f451, %f450, %f449, 0f3E085941;
	fma.rn.f32 	%f452, %f451, %f449, 0fBEAAA9ED;
	fma.rn.f32 	%f453, %f452, %f449, 0f00000000;
	fma.rn.f32 	%f454, %f453, %f439, %f439;
	setp.ge.f32 	%p54, %f441, 0f3F19999A;
	selp.f32 	%f455, %f448, %f454, %p54;
	mul.f32 	%f456, %f440, %f455;
	st.global.f32 	[%rd182+4], %f456;
	add.s32 	%r145, %r145, 2;
$L__BB0_52:
	setp.eq.s32 	%p55, %r50, 0;
	@%p55 bra 	$L__BB0_54;
	mul.wide.u32 	%rd183, %r145, 4;
	add.s64 	%rd184, %rd20, %rd183;
	ld.f32 	%f457, [%rd184];
	add.s64 	%rd185, %rd5, %rd183;
	ld.global.f32 	%f458, [%rd185];
	add.s64 	%rd186, %rd56, %rd183;
	ld.f32 	%f459, [%rd186];
	add.s64 	%rd187, %rd22, %rd183;
	ld.f32 	%f460, [%rd187];
	mul.f32 	%f461, %f459, %f460;
	fma.rn.f32 	%f462, %f457, %f458, %f461;
	st.global.f32 	[%rd185], %f462;
	add.s64 	%rd188, %rd21, %rd183;
	ld.f32 	%f463, [%rd188];
	abs.f32 	%f464, %f462;
	mul.f32 	%f465, %f464, 0f4038AA3B;
	ex2.approx.ftz.f32 	%f466, %f465;
	add.f32 	%f467, %f466, 0f3F800000;
	rcp.approx.ftz.f32 	%f468, %f467;
	fma.rn.f32 	%f469, %f468, 0fC0000000, 0f3F800000;
	setp.ge.f32 	%p56, %f464, 0f41102CB4;
	selp.f32 	%f470, 0f3F800000, %f469, %p56;
	copysign.f32 	%f471, %f462, %f470;
	mul.f32 	%f472, %f462, %f462;
	fma.rn.f32 	%f473, %f472, 0f3C80F082, 0fBD563CAE;
	fma.rn.f32 	%f474, %f473, %f472, 0f3E085941;
	fma.rn.f32 	%f475, %f474, %f472, 0fBEAAA9ED;
	fma.rn.f32 	%f476, %f475, %f472, 0f00000000;
	fma.rn.f32 	%f477, %f476, %f462, %f462;
	setp.ge.f32 	%p57, %f464, 0f3F19999A;
	selp.f32 	%f478, %f471, %f477, %p57;
	mul.f32 	%f479, %f463, %f478;
	add.s64 	%rd189, %rd7, %rd183;
	st.global.f32 	[%rd189], %f479;
$L__BB0_54:
	mul.lo.s32 	%r61, %r79, %r1;
	and.b32  	%r62, %r79, 15;
	setp.lt.u32 	%p58, %r52, 15;
	mov.b32 	%r149, 0;
	@%p58 bra 	$L__BB0_57;
	and.b32  	%r149, %r79, 2147483632;
	neg.s32 	%r148, %r149;
	add.s64 	%rd219, %rd7, 32;
	mul.wide.u32 	%rd190, %r61, 4;
	add.s64 	%rd191, %rd190, %rd6;
	add.s64 	%rd218, %rd191, 32;
$L__BB0_56:
	.pragma "nounroll";
	ld.global.f32 	%f480, [%rd219+-32];
	st.global.f32 	[%rd218+-32], %f480;
	ld.global.f32 	%f481, [%rd219+-28];
	st.global.f32 	[%rd218+-28], %f481;
	ld.global.f32 	%f482, [%rd219+-24];
	st.global.f32 	[%rd218+-24], %f482;
	ld.global.f32 	%f483, [%rd219+-20];
	st.global.f32 	[%rd218+-20], %f483;
	ld.global.f32 	%f484, [%rd219+-16];
	st.global.f32 	[%rd218+-16], %f484;
	ld.global.f32 	%f485, [%rd219+-12];
	st.global.f32 	[%rd218+-12], %f485;
	ld.global.f32 	%f486, [%rd219+-8];
	st.global.f32 	[%rd218+-8], %f486;
	ld.global.f32 	%f487, [%rd219+-4];
	st.global.f32 	[%rd218+-4], %f487;
	ld.global.f32 	%f488, [%rd219];
	st.global.f32 	[%rd218], %f488;
	ld.global.f32 	%f489, [%rd219+4];
	st.global.f32 	[%rd218+4], %f489;
	ld.global.f32 	%f490, [%rd219+8];
	st.global.f32 	[%rd218+8], %f490;
	ld.global.f32 	%f491, [%rd219+12];
	st.global.f32 	[%rd218+12], %f491;
	ld.global.f32 	%f492, [%rd219+16];
	st.global.f32 	[%rd218+16], %f492;
	ld.global.f32 	%f493, [%rd219+20];
	st.global.f32 	[%rd218+20], %f493;
	ld.global.f32 	%f494, [%rd219+24];
	st.global.f32 	[%rd218+24], %f494;
	ld.global.f32 	%f495, [%rd219+28];
	st.global.f32 	[%rd218+28], %f495;
	add.s32 	%r148, %r148, 16;
	add.s64 	%rd219, %rd219, 64;
	add.s64 	%rd218, %rd218, 64;
	setp.ne.s32 	%p59, %r148, 0;
	@%p59 bra 	$L__BB0_56;
$L__BB0_57:
	setp.eq.s32 	%p60, %r62, 0;
	@%p60 bra 	$L__BB0_66;
	and.b32  	%r70, %r79, 7;
	setp.lt.u32 	%p61, %r62, 8;
	@%p61 bra 	$L__BB0_60;
	cvt.u64.u32 	%rd192, %r149;
	mul.wide.u32 	%rd193, %r149, 4;
	add.s64 	%rd194, %rd7, %rd193;
	ld.global.f32 	%f496, [%rd194];
	add.s32 	%r126, %r149, %r61;
	mul.wide.u32 	%rd195, %r126, 4;
	add.s64 	%rd196, %rd6, %rd195;
	st.global.f32 	[%rd196], %f496;
	ld.global.f32 	%f497, [%rd194+4];
	cvt.u64.u32 	%rd197, %r61;
	add.s64 	%rd198, %rd192, %rd197;
	shl.b64 	%rd199, %rd198, 2;
	add.s64 	%rd200, %rd6, %rd199;
	st.global.f32 	[%rd200+4], %f497;
	ld.global.f32 	%f498, [%rd194+8];
	st.global.f32 	[%rd200+8], %f498;
	ld.global.f32 	%f499, [%rd194+12];
	st.global.f32 	[%rd200+12], %f499;
	ld.global.f32 	%f500, [%rd194+16];
	st.global.f32 	[%rd200+16], %f500;
	ld.global.f32 	%f501, [%rd194+20];
	st.global.f32 	[%rd200+20], %f501;
	ld.global.f32 	%f502, [%rd194+24];
	st.global.f32 	[%rd200+24], %f502;
	ld.global.f32 	%f503, [%rd194+28];
	st.global.f32 	[%rd200+28], %f503;
	add.s32 	%r149, %r149, 8;
$L__BB0_60:
	setp.eq.s32 	%p62, %r70, 0;
	@%p62 bra 	$L__BB0_66;
	setp.lt.u32 	%p63, %r70, 4;
	@%p63 bra 	$L__BB0_63;
	cvt.u64.u32 	%rd201, %r149;
	mul.wide.u32 	%rd202, %r149, 4;
	add.s64 	%rd203, %rd7, %rd202;
	ld.global.f32 	%f504, [%rd203];
	add.s32 	%r127, %r149, %r61;
	mul.wide.u32 	%rd204, %r127, 4;
	add.s64 	%rd205, %rd6, %rd204;
	st.global.f32 	[%rd205], %f504;
	ld.global.f32 	%f505, [%rd203+4];
	cvt.u64.u32 	%rd206, %r61;
	add.s64 	%rd207, %rd201, %rd206;
	shl.b64 	%rd208, %rd207, 2;
	add.s64 	%rd209, %rd6, %rd208;
	st.global.f32 	[%rd209+4], %f505;
	ld.global.f32 	%f506, [%rd203+8];
	st.global.f32 	[%rd209+8], %f506;
	ld.global.f32 	%f507, [%rd203+12];
	st.global.f32 	[%rd209+12], %f507;
	add.s32 	%r149, %r149, 4;
$L__BB0_63:
	setp.eq.s32 	%p64, %r53, 0;
	@%p64 bra 	$L__BB0_66;
	add.s32 	%r128, %r149, %r61;
	mul.wide.u32 	%rd210, %r128, 4;
	add.s64 	%rd221, %rd6, %rd210;
	mul.wide.u32 	%rd211, %r149, 4;
	add.s64 	%rd220, %rd7, %rd211;
	neg.s32 	%r152, %r53;
$L__BB0_65:
	.pragma "nounroll";
	ld.global.f32 	%f508, [%rd220];
	st.global.f32 	[%rd221], %f508;
	add.s64 	%rd221, %rd221, 4;
	add.s64 	%rd220, %rd220, 4;
	add.s32 	%r152, %r152, 1;
	setp.ne.s32 	%p65, %r152, 0;
	@%p65 bra 	$L__BB0_65;
$L__BB0_66:
	{ // callseq 1, 0
	.param .b64 param0;
	st.param.b64 	[param0], %rd56;
	call.uni 
	free, 
	(
	param0
	);
	} // callseq 1
$L__BB0_67:
	ret;

}
	// .globl	LSTMBackward
.visible .entry LSTMBackward(
	.param .u64 .ptr .align 1 LSTMBackward_param_0,
	.param .u64 .ptr .align 1 LSTMBackward_param_1,
	.param .u64 .ptr .align 1 LSTMBackward_param_2,
	.param .u64 .ptr .align 1 LSTMBackward_param_3,
	.param .u64 .ptr .align 1 LSTMBackward_param_4,
	.param .u64 .ptr .align 1 LSTMBackward_param_5,
	.param .u64 .ptr .align 1 LSTMBackward_param_6,
	.param .u64 .ptr .align 1 LSTMBackward_param_7,
	.param .u32 LSTMBackward_param_8,
	.param .u32 LSTMBackward_param_9,
	.param .u32 LSTMBackward_param_10
)
{


	ret;

}


// ===== COMPILED SASS (sm_100) =====

	.target	sm_100

	.elftype	@"ET_EXEC"


//--------------------- .note.nv.tkinfo           --------------------------
	.section	.note.nv.tkinfo,"",@"SHT_NOTE"
	.sectionflags	@"SHF_NOTE_NV_TKINFO"
	.tkinfo
        /*0018*/ 	.word	0x00000002
        /*0030*/ 	.string	""
        /*0030*/ 	.string	"ptxas"
        /*0030*/ 	.string	"Cuda compilation tools, release 13.0, V13.0.88"
        /*0030*/ 	.string	"Build cuda_13.0.r13.0/compiler.36424714_0"
        /*0030*/ 	.string	"-arch sm_100 -m 64 "



//--------------------- .note.nv.cuinfo           --------------------------
	.section	.note.nv.cuinfo,"",@"SHT_NOTE"
	.sectionflags	@"SHF_NOTE_NV_CUINFO"
        /*0018*/ 	.short	0x0002
        /*001a*/ 	.short	0x0064
        /*001c*/ 	.short	0x0082
	.zero		2


//--------------------- .nv.info                  --------------------------
	.section	.nv.info,"",@"SHT_CUDA_INFO"
	.align	4


	//----- nvinfo : EIATTR_REGCOUNT
	.align		4
        /*0000*/ 	.byte	0x04, 0x2f
        /*0002*/ 	.short	(.L_1 - .L_0)
	.align		4
.L_0:
        /*0004*/ 	.word	index@(LSTMForward)
        /*0008*/ 	.word	0x00000029


	//----- nvinfo : EIATTR_FRAME_SIZE
	.align		4
.L_1:
        /*000c*/ 	.byte	0x04, 0x11
        /*000e*/ 	.short	(.L_3 - .L_2)
	.align		4
.L_2:
        /*0010*/ 	.word	index@($__internal_0_$__cuda_sm20_rcp_rn_f32_slowpath)
        /*0014*/ 	.word	0x00000000


	//----- nvinfo : EIATTR_FRAME_SIZE
	.align		4
.L_3:
        /*0018*/ 	.byte	0x04, 0x11
        /*001a*/ 	.short	(.L_5 - .L_4)
	.align		4
.L_4:
        /*001c*/ 	.word	index@(LSTMForward)
        /*0020*/ 	.word	0x00000000


	//----- nvinfo : EIATTR_REGCOUNT
	.align		4
.L_5:
        /*0024*/ 	.byte	0x04, 0x2f
        /*0026*/ 	.short	(.L_7 - .L_6)
	.align		4
.L_6:
        /*0028*/ 	.word	index@(LSTMBackward)
        /*002c*/ 	.word	0x00000004


	//----- nvinfo : EIATTR_FRAME_SIZE
	.align		4
.L_7:
        /*0030*/ 	.byte	0x04, 0x11
        /*0032*/ 	.short	(.L_9 - .L_8)
	.align		4
.L_8:
        /*0034*/ 	.word	index@(LSTMBackward)
        /*0038*/ 	.word	0x00000000


	//----- nvinfo : EIATTR_MIN_STACK_SIZE
	.align		4
.L_9:
        /*003c*/ 	.byte	0x04, 0x12
        /*003e*/ 	.short	(.L_11 - .L_10)
	.align		4
.L_10:
        /*0040*/ 	.word	index@(LSTMBackward)
        /*0044*/ 	.word	0x00000000


	//----- nvinfo : EIATTR_MIN_STACK_SIZE
	.align		4
.L_11:
        /*0048*/ 	.byte	0x04, 0x12
        /*004a*/ 	.short	(.L_13 - .L_12)
	.align		4
.L_12:
        /*004c*/ 	.word	index@(LSTMForward)
        /*0050*/ 	.word	0x00000000
.L_13:


//--------------------- .nv.compat                --------------------------
	.section	.nv.compat,"",@"SHT_CUDA_COMPAT_INFO"
	.align	4
        /*0000*/ 	.byte	0x02, 0x09, 0x00, 0x00, 0x02, 0x02, 0x01, 0x00, 0x02, 0x05, 0x05, 0x00, 0x03, 0x07, 0x01, 0x01
        /*0010*/ 	.byte	0x02, 0x03, 0x00, 0x00, 0x02, 0x06, 0x01, 0x00, 0x04, 0x0b, 0x08, 0x00, 0x01, 0x00, 0x00, 0x00
        /*0020*/ 	.byte	0x00, 0x00, 0x00, 0x00


//--------------------- .nv.info.LSTMBackward     --------------------------
	.section	.nv.info.LSTMBackward,"",@"SHT_CUDA_INFO"
	.sectionflags	@""
	.align	4


	//----- nvinfo : EIATTR_CUDA_API_VERSION
	.align		4
        /*0000*/ 	.byte	0x04, 0x37
        /*0002*/ 	.short	(.L_15 - .L_14)
.L_14:
        /*0004*/ 	.word	0x00000082


	//----- nvinfo : EIATTR_KPARAM_INFO
	.align		4
.L_15:
        /*0008*/ 	.byte	0x04, 0x17
        /*000a*/ 	.short	(.L_17 - .L_16)
.L_16:
        /*000c*/ 	.word	0x00000000
        /*0010*/ 	.short	0x000a
        /*0012*/ 	.short	0x0048
        /*0014*/ 	.byte	0x00, 0xf0, 0x11, 0x00


	//----- nvinfo : EIATTR_KPARAM_INFO
	.align		4
.L_17:
        /*0018*/ 	.byte	0x04, 0x17
        /*001a*/ 	.short	(.L_19 - .L_18)
.L_18:
        /*001c*/ 	.word	0x00000000
        /*0020*/ 	.short	0x0009
        /*0022*/ 	.short	0x0044
        /*0024*/ 	.byte	0x00, 0xf0, 0x11, 0x00


	//----- nvinfo : EIATTR_KPARAM_INFO
	.align		4
.L_19:
        /*0028*/ 	.byte	0x04, 0x17
        /*002a*/ 	.short	(.L_21 - .L_20)
.L_20:
        /*002c*/ 	.word	0x00000000
        /*0030*/ 	.short	0x0008
        /*0032*/ 	.short	0x0040
        /*0034*/ 	.byte	0x00, 0xf0, 0x11, 0x00


	//----- nvinfo : EIATTR_KPARAM_INFO
	.align		4
.L_21:
        /*0038*/ 	.byte	0x04, 0x17
        /*003a*/ 	.short	(.L_23 - .L_22)
.L_22:
        /*003c*/ 	.word	0x00000000
        /*0040*/ 	.short	0x0007
        /*0042*/ 	.short	0x0038
        /*0044*/ 	.byte	0x00, 0xf5, 0x21, 0x00


	//----- nvinfo : EIATTR_KPARAM_INFO
	.align		4
.L_23:
        /*0048*/ 	.byte	0x04, 0x17
        /*004a*/ 	.short	(.L_25 - .L_24)
.L_24:
        /*004c*/ 	.word	0x00000000
        /*0050*/ 	.short	0x0006
        /*0052*/ 	.short	0x0030
        /*0054*/ 	.byte	0x00, 0xf5, 0x21, 0x00


	//----- nvinfo : EIATTR_KPARAM_INFO
	.align		4
.L_25:
        /*0058*/ 	.byte	0x04, 0x17
        /*005a*/ 	.short	(.L_27 - .L_26)
.L_26:
        /*005c*/ 	.word	0x00000000
        /*0060*/ 	.short	0x0005
        /*0062*/ 	.short	0x0028
        /*0064*/ 	.byte	0x00, 0xf5, 0x21, 0x00


	//----- nvinfo : EIATTR_KPARAM_INFO
	.align		4
.L_27:
        /*0068*/ 	.byte	0x04, 0x17
        /*006a*/ 	.short	(.L_29 - .L_28)
.L_28:
        /*006c*/ 	.word	0x00000000
        /*0070*/ 	.short	0x0004
        /*0072*/ 	.short	0x0020
        /*0074*/ 	.byte	0x00, 0xf5, 0x21, 0x00


	//----- nvinfo : EIATTR_KPARAM_INFO
	.align		4
.L_29:
        /*0078*/ 	.byte	0x04, 0x17
        /*007a*/ 	.short	(.L_31 - .L_30)
.L_30:
        /*007c*/ 	.word	0x00000000
        /*0080*/ 	.short	0x0003
        /*0082*/ 	.short	0x0018
        /*0084*/ 	.byte	0x00, 0xf5, 0x21, 0x00


	//----- nvinfo : EIATTR_KPARAM_INFO
	.align		4
.L_31:
        /*0088*/ 	.byte	0x04, 0x17
        /*008a*/ 	.short	(.L_33 - .L_32)
.L_32:
        /*008c*/ 	.word	0x00000000
        /*0090*/ 	.short	0x0002
        /*0092*/ 	.short	0x0010
        /*0094*/ 	.byte	0x00, 0xf5, 0x21, 0x00


	//----- nvinfo : EIATTR_KPARAM_INFO
	.align		4
.L_33:
        /*0098*/ 	.byte	0x04, 0x17
        /*009a*/ 	.short	(.L_35 - .L_34)
.L_34:
        /*009c*/ 	.word	0x00000000
        /*00a0*/ 	.short	0x0001
        /*00a2*/ 	.short	0x0008
        /*00a4*/ 	.byte	0x00, 0xf5, 0x21, 0x00


	//----- nvinfo : EIATTR_KPARAM_INFO
	.align		4
.L_35:
        /*00a8*/ 	.byte	0x04, 0x17
        /*00aa*/ 	.short	(.L_37 - .L_36)
.L_36:
        /*00ac*/ 	.word	0x00000000
        /*00b0*/ 	.short	0x0000
        /*00b2*/ 	.short	0x0000
        /*00b4*/ 	.byte	0x00, 0xf5, 0x21, 0x00


	//----- nvinfo : EIATTR_SPARSE_MMA_MASK
	.align		4
.L_37:
        /*00b8*/ 	.byte	0x03, 0x50
        /*00ba*/ 	.short	0x0000


	//----- nvinfo : EIATTR_MAXREG_COUNT
	.align		4
        /*00bc*/ 	.byte	0x03, 0x1b
        /*00be*/ 	.short	0x00ff


	//----- nvinfo : EIATTR_MERCURY_ISA_VERSION
	.align		4
        /*00c0*/ 	.byte	0x03, 0x5f
        /*00c2*/ 	.short	0x0101


	//----- nvinfo : EIATTR_VRC_CTA_INIT_COUNT
	.align		4
        /*00c4*/ 	.byte	0x02, 0x4a
	.zero		1
	.zero		1


	//----- nvinfo : EIATTR_EXIT_INSTR_OFFSETS
	.align		4
        /*00c8*/ 	.byte	0x04, 0x1c
        /*00ca*/ 	.short	(.L_39 - .L_38)


	//   ....[0]....
.L_38:
        /*00cc*/ 	.word	0x00000010


	//----- nvinfo : EIATTR_CBANK_PARAM_SIZE
	.align		4
.L_39:
        /*00d0*/ 	.byte	0x03, 0x19
        /*00d2*/ 	.short	0x004c


	//----- nvinfo : EIATTR_PARAM_CBANK
	.align		4
        /*00d4*/ 	.byte	0x04, 0x0a
        /*00d6*/ 	.short	(.L_41 - .L_40)
	.align		4
.L_40:
        /*00d8*/ 	.word	index@(.nv.constant0.LSTMBackward)
        /*00dc*/ 	.short	0x0380
        /*00de*/ 	.short	0x004c


	//----- nvinfo : EIATTR_SW_WAR
	.align		4
.L_41:
        /*00e0*/ 	.byte	0x04, 0x36
        /*00e2*/ 	.short	(.L_43 - .L_42)
.L_42:
        /*00e4*/ 	.word	0x00000008
.L_43:


//--------------------- .nv.info.LSTMForward      --------------------------
	.section	.nv.info.LSTMForward,"",@"SHT_CUDA_INFO"
	.sectionflags	@""
	.align	4


	//----- nvinfo : EIATTR_CUDA_API_VERSION
	.align		4
        /*0000*/ 	.byte	0x04, 0x37
        /*0002*/ 	.short	(.L_45 - .L_44)
.L_44:
        /*0004*/ 	.word	0x00000082


	//----- nvinfo : EIATTR_KPARAM_INFO
	.align		4
.L_45:
        /*0008*/ 	.byte	0x04, 0x17
        /*000a*/ 	.short	(.L_47 - .L_46)
.L_46:
        /*000c*/ 	.word	0x00000000
        /*0010*/ 	.short	0x0009
        /*0012*/ 	.short	0x0040
        /*0014*/ 	.byte	0x00, 0xf0, 0x11, 0x00


	//----- nvinfo : EIATTR_KPARAM_INFO
	.align		4
.L_47:
        /*0018*/ 	.byte	0x04, 0x17
        /*001a*/ 	.short	(.L_49 - .L_48)
.L_48:
        /*001c*/ 	.word	0x00000000
        /*0020*/ 	.short	0x0008
        /*0022*/ 	.short	0x003c
        /*0024*/ 	.byte	0x00, 0xf0, 0x11, 0x00


	//----- nvinfo : EIATTR_KPARAM_INFO
	.align		4
.L_49:
        /*0028*/ 	.byte	0x04, 0x17
        /*002a*/ 	.short	(.L_51 - .L_50)
.L_50:
        /*002c*/ 	.word	0x00000000
        /*0030*/ 	.short	0x0007
        /*0032*/ 	.short	0x0038
        /*0034*/ 	.byte	0x00, 0xf0, 0x11, 0x00


	//----- nvinfo : EIATTR_KPARAM_INFO
	.align		4
.L_51:
        /*0038*/ 	.byte	0x04, 0x17
        /*003a*/ 	.short	(.L_53 - .L_52)
.L_52:
        /*003c*/ 	.word	0x00000000
        /*0040*/ 	.short	0x0006
        /*0042*/ 	.short	0x0030
        /*0044*/ 	.byte	0x00, 0xf5, 0x21, 0x00


	//----- nvinfo : EIATTR_KPARAM_INFO
	.align		4
.L_53:
        /*0048*/ 	.byte	0x04, 0x17
        /*004a*/ 	.short	(.L_55 - .L_54)
.L_54:
        /*004c*/ 	.word	0x00000000
        /*0050*/ 	.short	0x0005
        /*0052*/ 	.short	0x0028
        /*0054*/ 	.byte	0x00, 0xf5, 0x21, 0x00


	//----- nvinfo : EIATTR_KPARAM_INFO
	.align		4
.L_55:
        /*0058*/ 	.byte	0x04, 0x17
        /*005a*/ 	.short	(.L_57 - .L_56)
.L_56:
        /*005c*/ 	.word	0x00000000
        /*0060*/ 	.short	0x0004
        /*0062*/ 	.short	0x0020
        /*0064*/ 	.byte	0x00, 0xf5, 0x21, 0x00


	//----- nvinfo : EIATTR_KPARAM_INFO
	.align		4
.L_57:
        /*0068*/ 	.byte	0x04, 0x17
        /*006a*/ 	.short	(.L_59 - .L_58)
.L_58:
        /*006c*/ 	.word	0x00000000
        /*0070*/ 	.short	0x0003
        /*0072*/ 	.short	0x0018
        /*0074*/ 	.byte	0x00, 0xf5, 0x21, 0x00


	//----- nvinfo : EIATTR_KPARAM_INFO
	.align		4
.L_59:
        /*0078*/ 	.byte	0x04, 0x17
        /*007a*/ 	.short	(.L_61 - .L_60)
.L_60:
        /*007c*/ 	.word	0x00000000
        /*0080*/ 	.short	0x0002
        /*0082*/ 	.short	0x0010
        /*0084*/ 	.byte	0x00, 0xf5, 0x21, 0x00


	//----- nvinfo : EIATTR_KPARAM_INFO
	.align		4
.L_61:
        /*0088*/ 	.byte	0x04, 0x17
        /*008a*/ 	.short	(.L_63 - .L_62)
.L_62:
        /*008c*/ 	.word	0x00000000
        /*0090*/ 	.short	0x0001
        /*0092*/ 	.short	0x0008
        /*0094*/ 	.byte	0x00, 0xf5, 0x21, 0x00


	//----- nvinfo : EIATTR_KPARAM_INFO
	.align		4
.L_63:
        /*0098*/ 	.byte	0x04, 0x17
        /*009a*/ 	.short	(.L_65 - .L_64)
.L_64:
        /*009c*/ 	.word	0x00000000
        /*00a0*/ 	.short	0x0000
        /*00a2*/ 	.short	0x0000
        /*00a4*/ 	.byte	0x00, 0xf5, 0x21, 0x00


	//----- nvinfo : EIATTR_SPARSE_MMA_MASK
	.align		4
.L_65:
        /*00a8*/ 	.byte	0x03, 0x50
        /*00aa*/ 	.short	0x0000


	//----- nvinfo : EIATTR_MAXREG_COUNT
	.align		4
        /*00ac*/ 	.byte	0x03, 0x1b
        /*00ae*/ 	.short	0x00ff


	//----- nvinfo : EIATTR_EXTERNS
	.align		4
        /*00b0*/ 	.byte	0x04, 0x0f
        /*00b2*/ 	.short	(.L_67 - .L_66)


	//   ....[0]....
	.align		4
.L_66:
        /*00b4*/ 	.word	index@(malloc)


	//   ....[1]....
	.align		4
        /*00b8*/ 	.word	index@(free)


	//----- nvinfo : EIATTR_MERCURY_ISA_VERSION
	.align		4
.L_67:
        /*00bc*/ 	.byte	0x03, 0x5f
        /*00be*/ 	.short	0x0101


	//----- nvinfo : EIATTR_VRC_CTA_INIT_COUNT
	.align		4
        /*00c0*/ 	.byte	0x02, 0x4a
	.zero		1
	.zero		1


	//----- nvinfo : EIATTR_SYSCALL_OFFSETS
	.align		4
        /*00c4*/ 	.byte	0x04, 0x46
        /*00c6*/ 	.short	(.L_69 - .L_68)


	//   ....[0]....
.L_68:
        /*00c8*/ 	.word	0x00000100


	//   ....[1]....
        /*00cc*/ 	.word	0x00005270


	//----- nvinfo : EIATTR_EXIT_INSTR_OFFSETS
	.align		4
.L_69:
        /*00d0*/ 	.byte	0x04, 0x1c
        /*00d2*/ 	.short	(.L_71 - .L_70)


	//   ....[0]....
.L_70:
        /*00d4*/ 	.word	0x00000070


	//   ....[1]....
        /*00d8*/ 	.word	0x00005280


	//----- nvinfo : EIATTR_CRS_STACK_SIZE
	.align		4
.L_71:
        /*00dc*/ 	.byte	0x04, 0x1e
        /*00de*/ 	.short	(.L_73 - .L_72)
.L_72:
        /*00e0*/ 	.word	0x00000000


	//----- nvinfo : EIATTR_CBANK_PARAM_SIZE
	.align		4
.L_73:
        /*00e4*/ 	.byte	0x03, 0x19
        /*00e6*/ 	.short	0x0044


	//----- nvinfo : EIATTR_PARAM_CBANK
	.align		4
        /*00e8*/ 	.byte	0x04, 0x0a
        /*00ea*/ 	.short	(.L_75 - .L_74)
	.align		4
.L_74:
        /*00ec*/ 	.word	index@(.nv.constant0.LSTMForward)
        /*00f0*/ 	.short	0x0380
        /*00f2*/ 	.short	0x0044


	//----- nvinfo : EIATTR_SW_WAR
	.align		4
.L_75:
        /*00f4*/ 	.byte	0x04, 0x36
        /*00f6*/ 	.short	(.L_77 - .L_76)
.L_76:
        /*00f8*/ 	.word	0x00000008
.L_77:


//--------------------- .nv.callgraph             --------------------------
	.section	.nv.callgraph,"",@"SHT_CUDA_CALLGRAPH"
	.align	4
	.sectionentsize	8
	.align		4
        /*0000*/ 	.word	0x00000000
	.align		4
        /*0004*/ 	.word	0xffffffff
	.align		4
        /*0008*/ 	.word	index@(LSTMForward)
	.align		4
        /*000c*/ 	.word	index@(free)
	.align		4
        /*0010*/ 	.word	index@(LSTMForward)
	.align		4
        /*0014*/ 	.word	index@(malloc)
	.align		4
        /*0018*/ 	.word	0x00000000
	.align		4
        /*001c*/ 	.word	0xfffffffe
	.align		4
        /*0020*/ 	.word	0x00000000
	.align		4
        /*0024*/ 	.word	0xfffffffd
	.align		4
        /*0028*/ 	.word	0x00000000
	.align		4
        /*002c*/ 	.word	0xfffffffc


//--------------------- .nv.constant4             --------------------------
	.section	.nv.constant4,"a",@progbits
	.align	8
	.align		8
.nv.constant4:
        /*0000*/ 	.dword	malloc
	.align		8
        /*0008*/ 	.dword	free


//--------------------- .text.LSTMBackward        --------------------------
	.section	.text.LSTMBackward,"ax",@progbits
	.align	128
        .global         LSTMBackward
        .type           LSTMBackward,@function
        .size           LSTMBackward,(.L_x_72 - LSTMBackward)
        .other          LSTMBackward,@"STO_CUDA_ENTRY STV_DEFAULT"
LSTMBackward:
.text.LSTMBackward:
[----:B------:R-:W-:Y:S01]  /*0000*/  LDC R1, c[0x0][0x37c] ;  /* 0x0000df00ff017b82 */ /* 0x000fe20000000800 */
[----:B------:R-:W-:Y:S05]  /*0010*/  EXIT ;  /* 0x000000000000794d */ /* 0x000fea0003800000 */
.L_x_0:
[----:B------:R-:W-:-:S00]  /*0020*/  BRA `(.L_x_0) ;  /* 0xfffffffc00fc7947 */ /* 0x000fc0000383ffff */
[----:B------:R-:W-:-:S00]  /*0030*/  NOP ;  /* 0x0000000000007918 */ /* 0x000fc00000000000 */
        /* <DEDUP_REMOVED lines=12> */
.L_x_72:


//--------------------- .text.LSTMForward         --------------------------
	.section	.text.LSTMForward,"ax",@progbits
	.align	128
        .global         LSTMForward
        .type           LSTMForward,@function
        .size           LSTMForward,(.L_x_71 - LSTMForward)
        .other          LSTMForward,@"STO_CUDA_ENTRY STV_DEFAULT"
LSTMForward:
.text.LSTMForward:
[----:B------:R-:W0:Y:S01]  /*0000*/  LDC R1, c[0x0][0x37c] ;  /* 0x0000df00ff017b82 */ /* 0x000e220000000800 */
[----:B------:R-:W1:Y:S07]  /*0010*/  S2R R0, SR_TID.X ;  /* 0x0000000000007919 */ /* 0x000e6e0000002100 */
[----:B------:R-:W1:Y:S08]  /*0020*/  LDC R5, c[0x0][0x3c0] ;  /* 0x0000f000ff057b82 */ /* 0x000e700000000800 */
[----:B------:R-:W2:Y:S08]  /*0030*/  S2UR UR37, SR_CTAID.X ;  /* 0x00000000002579c3 */ /* 0x000eb00000002500 */
[----:B------:R-:W2:Y:S01]  /*0040*/  LDC R2, c[0x0][0x3b8] ;  /* 0x0000ee00ff027b82 */ /* 0x000ea20000000800 */
[----:B-1----:R-:W-:-:S04]  /*0050*/  ISETP.GE.AND P0, PT, R0, R5, PT ;  /* 0x000000050000720c */ /* 0x002fc80003f06270 */
[----:B--2---:R-:W-:-:S13]  /*0060*/  ISETP.LE.OR P0, PT, R2, UR37, P0 ;  /* 0x0000002502007c0c */ /* 0x004fda0008703670 */
[----:B0-----:R-:W-:Y:S05]  /*0070*/  @P0 EXIT ;  /* 0x000000000000094d */ /* 0x001fea0003800000 */
[----:B------:R-:W-:Y:S01]  /*0080*/  MOV R0, 0x0 ;  /* 0x0000000000007802 */ /* 0x000fe20000000f00 */
[----:B------:R-:W0:Y:S01]  /*0090*/  LDCU UR36, c[0x0][0x3bc] ;  /* 0x00007780ff2477ac */ /* 0x000e220008000800 */
[----:B------:R-:W-:Y:S02]  /*00a0*/  IMAD.SHL.U32 R16, R5, 0x4, RZ ;  /* 0x0000000405107824 */ /* 0x000fe400078e00ff */
[----:B------:R1:W2:Y:S02]  /*00b0*/  LDC.64 R2, c[0x4][R0] ;  /* 0x0100000000027b82 */ /* 0x0002a40000000a00 */
[----:B------:R-:W-:Y:S01]  /*00c0*/  IMAD.WIDE.U32 R4, R16, 0x4, RZ ;  /* 0x0000000410047825 */ /* 0x000fe200078e00ff */
[----:B0-----:R-:W-:-:S04]  /*00d0*/  UIMAD UR36, UR37, UR36, URZ ;  /* 0x00000024252472a4 */ /* 0x001fc8000f8e02ff */
[----:B-1----:R-:W-:-:S12]  /*00e0*/  USHF.R.S32.HI UR38, URZ, 0x1f, UR36 ;  /* 0x0000001fff267899 */ /* 0x002fd80008011424 */
[----:B------:R-:W-:-:S07]  /*00f0*/  LEPC R20, `(.L_x_1) ;  /* 0x000000001014794e */ /* 0x000fce0000000000 */
[----:B--2---:R-:W-:Y:S05]  /*0100*/  CALL.ABS.NOINC R2 ;  /* 0x0000000002007343 */ /* 0x004fea0003c00000 */
.L_x_1:
[----:B------:R-:W0:Y:S01]  /*0110*/  LDC R0, c[0x0][0x3bc] ;  /* 0x0000ef00ff007b82 */ /* 0x000e220000000800 */
[----:B------:R-:W-:Y:S07]  /*0120*/  BSSY.RECONVERGENT B0, `(.L_x_2) ;  /* 0x00001e4000007945 */ /* 0x000fee0003800200 */
[----:B------:R-:W1:Y:S08]  /*0130*/  LDC R6, c[0x0][0x3c0] ;  /* 0x0000f000ff067b82 */ /* 0x000e700000000800 */
[----:B------:R-:W2:Y:S01]  /*0140*/  LDC.64 R14, c[0x0][0x358] ;  /* 0x0000d600ff0e7b82 */ /* 0x000ea20000000a00 */
[----:B0-----:R-:W-:-:S02]  /*0150*/  ISETP.GE.AND P0, PT, R0, 0x1, PT ;  /* 0x000000010000780c */ /* 0x001fc40003f06270 */
[----:B-1----:R-:W-:-:S11]  /*0160*/  IADD3 R2, PT, PT, R6, -0x1, RZ ;  /* 0xffffffff06027810 */ /* 0x002fd60007ffe0ff */
[----:B------:R-:W-:Y:S05]  /*0170*/  @!P0 BRA `(.L_x_3) ;  /* 0x0000001400048947 */ /* 0x000fea0003800000 */
[C---:B------:R-:W-:Y:S01]  /*0180*/  LOP3.LUT R22, R0.reuse, 0x7, RZ, 0xc0, !PT ;  /* 0x0000000700167812 */ /* 0x040fe200078ec0ff */
[----:B------:R-:W-:Y:S01]  /*0190*/  BSSY.RECONVERGENT B1, `(.L_x_4) ;  /* 0x000013e000017945 */ /* 0x000fe20003800200 */
[C---:B------:R-:W-:Y:S01]  /*01a0*/  LOP3.LUT R23, R0.reuse, 0x3, RZ, 0xc0, !PT ;  /* 0x0000000300177812 */ /* 0x040fe200078ec0ff */
[----:B------:R-:W-:Y:S01]  /*01b0*/  IMAD.MOV.U32 R9, RZ, RZ, RZ ;  /* 0x000000ffff097224 */ /* 0x000fe200078e00ff */
[----:B------:R-:W-:Y:S02]  /*01c0*/  LOP3.LUT R0, R0, 0x7ffffff8, RZ, 0xc0, !PT ;  /* 0x7ffffff800007812 */ /* 0x000fe400078ec0ff */
[C---:B------:R-:W-:Y:S02]  /*01d0*/  LOP3.LUT R24, R6.reuse, 0x7, RZ, 0xc0, !PT ;  /* 0x0000000706187812 */ /* 0x040fe400078ec0ff */
[----:B------:R-:W-:Y:S02]  /*01e0*/  LOP3.LUT R25, R6, 0x3, RZ, 0xc0, !PT ;  /* 0x0000000306197812 */ /* 0x000fe400078ec0ff */
[----:B------:R-:W-:-:S02]  /*01f0*/  ISETP.GE.U32.AND P0, PT, R2, 0x7, PT ;  /* 0x000000070200780c */ /* 0x000fc40003f06070 */
[----:B------:R-:W-:Y:S02]  /*0200*/  LOP3.LUT R6, R6, 0xfffffff8, RZ, 0xc0, !PT ;  /* 0xfffffff806067812 */ /* 0x000fe400078ec0ff */
[----:B------:R-:W-:Y:S02]  /*0210*/  VIMNMX R7, PT, PT, R16, 0x1, !PT ;  /* 0x0000000110077848 */ /* 0x000fe40007fe0100 */
[----:B------:R-:W-:-:S07]  /*0220*/  IADD3 R8, PT, PT, -R0, RZ, RZ ;  /* 0x000000ff00087210 */ /* 0x000fce0007ffe1ff */
.L_x_15:
[----:B0-----:R-:W0:Y:S01]  /*0230*/  LDC R10, c[0x0][0x3bc] ;  /* 0x0000ef00ff0a7b82 */ /* 0x001e220000000800 */
[----:B--2---:R-:W-:Y:S01]  /*0240*/  R2UR UR4, R14 ;  /* 0x000000000e0472ca */ /* 0x004fe200000e0000 */
[----:B------:R-:W-:Y:S01]  /*0250*/  IMAD.WIDE.U32 R2, R9, 0x4, R4 ;  /* 0x0000000409027825 */ /* 0x000fe200078e0004 */
[----:B------:R-:W-:-:S03]  /*0260*/  R2UR UR5, R15 ;  /* 0x000000000f0572ca */ /* 0x000fc600000e0000 */
[----:B------:R-:W-:Y:S02]  /*0270*/  HFMA2 R11, -RZ, RZ, 0, 0 ;  /* 0x00000000ff0b7431 */ /* 0x000fe400000001ff */
[----:B------:R-:W-:-:S08]  /*0280*/  IMAD.MOV.U32 R17, RZ, RZ, RZ ;  /* 0x000000ffff117224 */ /* 0x000fd000078e00ff */
[----:B------:R1:W-:Y:S01]  /*0290*/  ST.E desc[UR4][R2.64], RZ ;  /* 0x000000ff02007985 */ /* 0x0003e2000c101904 */
[----:B0-----:R-:W-:-:S13]  /*02a0*/  ISETP.GE.U32.AND P1, PT, R10, 0x8, PT ;  /* 0x000000080a00780c */ /* 0x001fda0003f26070 */
[----:B-1----:R-:W-:Y:S05]  /*02b0*/  @!P1 BRA `(.L_x_5) ;  /* 0x00000004000c9947 */ /* 0x002fea0003800000 */
[----:B------:R-:W0:Y:S01]  /*02c0*/  LDCU.64 UR4, c[0x0][0x380] ;  /* 0x00007000ff0477ac */ /* 0x000e220008000a00 */
[----:B------:R-:W-:Y:S01]  /*02d0*/  BSSY.RECONVERGENT B2, `(.L_x_6) ;  /* 0x0000040000027945 */ /* 0x000fe20003800200 */
[----:B------:R-:W-:Y:S01]  /*02e0*/  IMAD.MOV.U32 R11, RZ, RZ, RZ ;  /* 0x000000ffff0b7224 */ /* 0x000fe200078e00ff */
[----:B------:R-:W-:Y:S01]  /*02f0*/  MOV R18, R9 ;  /* 0x0000000900127202 */ /* 0x000fe20000000f00 */
[----:B------:R-:W-:Y:S01]  /*0300*/  IMAD.MOV.U32 R17, RZ, RZ, R8 ;  /* 0x000000ffff117224 */ /* 0x000fe200078e0008 */
[----:B0-----:R-:W-:-:S04]  /*0310*/  ULEA UR4, UP0, UR36, UR4, 0x2 ;  /* 0x0000000424047291 */ /* 0x001fc8000f8010ff */
[----:B------:R-:W-:Y:S02]  /*0320*/  ULEA.HI.X UR5, UR36, UR5, UR38, 0x2, UP0 ;  /* 0x0000000524057291 */ /* 0x000fe400080f1426 */
[----:B------:R-:W-:-:S04]  /*0330*/  UIADD3 UR4, UP0, UPT, UR4, 0x10, URZ ;  /* 0x0000001004047890 */ /* 0x000fc8000ff1e0ff */
[----:B------:R-:W-:Y:S02]  /*0340*/  UIADD3.X UR5, UPT, UPT, URZ, UR5, URZ, UP0, !UPT ;  /* 0x00000005ff057290 */ /* 0x000fe400087fe4ff */
[----:B------:R-:W-:-:S04]  /*0350*/  MOV R12, UR4 ;  /* 0x00000004000c7c02 */ /* 0x000fc80008000f00 */
[----:B------:R-:W-:-:S07]  /*0360*/  IMAD.U32 R13, RZ, RZ, UR5 ;  /* 0x00000005ff0d7e24 */ /* 0x000fce000f8e00ff */
.L_x_7:
[----:B------:R-:W0:Y:S01]  /*0370*/  LDC.64 R20, c[0x0][0x388] ;  /* 0x0000e200ff147b82 */ /* 0x000e220000000a00 */
[C---:B------:R-:W-:Y:S02]  /*0380*/  R2UR UR4, R14.reuse ;  /* 0x000000000e0472ca */ /* 0x040fe400000e0000 */
[C---:B------:R-:W-:Y:S02]  /*0390*/  R2UR UR5, R15.reuse ;  /* 0x000000000f0572ca */ /* 0x040fe400000e0000 */
[----:B------:R-:W-:Y:S02]  /*03a0*/  R2UR UR6, R14 ;  /* 0x000000000e0672ca */ /* 0x000fe400000e0000 */
[----:B------:R-:W-:-:S09]  /*03b0*/  R2UR UR7, R15 ;  /* 0x000000000f0772ca */ /* 0x000fd200000e0000 */
[----:B------:R-:W2:Y:S01]  /*03c0*/  LDG.E R26, desc[UR4][R12.64+-0x10] ;  /* 0xfffff0040c1a7981 */ /* 0x000ea2000c1e1900 */
[----:B0-----:R-:W-:-:S05]  /*03d0*/  IMAD.WIDE R20, R18, 0x4, R20 ;  /* 0x0000000412147825 */ /* 0x001fca00078e0214 */
[----:B-1----:R-:W2:Y:S01]  /*03e0*/  LDG.E R19, desc[UR6][R20.64] ;  /* 0x0000000614137981 */ /* 0x002ea2000c1e1900 */
[----:B------:R-:W-:Y:S02]  /*03f0*/  R2UR UR8, R14 ;  /* 0x000000000e0872ca */ /* 0x000fe400000e0000 */
[----:B------:R-:W-:Y:S01]  /*0400*/  R2UR UR9, R15 ;  /* 0x000000000f0972ca */ /* 0x000fe200000e0000 */
[----:B--2---:R-:W-:Y:S01]  /*0410*/  FFMA R19, R26, R19, R11 ;  /* 0x000000131a137223 */ /* 0x004fe2000000000b */
[----:B------:R-:W-:-:S04]  /*0420*/  IMAD.WIDE R26, R16, 0x4, R20 ;  /* 0x00000004101a7825 */ /* 0x000fc800078e0214 */
[----:B------:R0:W-:Y:S04]  /*0430*/  ST.E desc[UR4][R2.64], R19 ;  /* 0x0000001302007985 */ /* 0x0001e8000c101904 */
[----:B------:R-:W2:Y:S04]  /*0440*/  LDG.E R28, desc[UR6][R12.64+-0xc] ;  /* 0xfffff4060c1c7981 */ /* 0x000ea8000c1e1900 */
[----:B------:R-:W2:Y:S01]  /*0450*/  LDG.E R11, desc[UR8][R26.64] ;  /* 0x000000081a0b7981 */ /* 0x000ea2000c1e1900 */
[----:B------:R-:W-:-:S04]  /*0460*/  IMAD.WIDE R20, R16, 0x4, R26 ;  /* 0x0000000410147825 */ /* 0x000fc800078e021a */
[----:B--2---:R-:W-:-:S05]  /*0470*/  FFMA R11, R28, R11, R19 ;  /* 0x0000000b1c0b7223 */ /* 0x004fca0000000013 */
[----:B------:R1:W-:Y:S04]  /*0480*/  ST.E desc[UR4][R2.64], R11 ;  /* 0x0000000b02007985 */ /* 0x0003e8000c101904 */
[----:B------:R-:W2:Y:S04]  /*0490*/  LDG.E R28, desc[UR6][R12.64+-0x8] ;  /* 0xfffff8060c1c7981 */ /* 0x000ea8000c1e1900 */
[----:B------:R-:W2:Y:S01]  /*04a0*/  LDG.E R29, desc[UR8][R20.64] ;  /* 0x00000008141d7981 */ /* 0x000ea2000c1e1900 */
[----:B------:R-:W-:-:S04]  /*04b0*/  IMAD.WIDE R26, R16, 0x4, R20 ;  /* 0x00000004101a7825 */ /* 0x000fc800078e0214 */
[----:B--2---:R-:W-:-:S05]  /*04c0*/  FFMA R29, R28, R29, R11 ;  /* 0x0000001d1c1d7223 */ /* 0x004fca000000000b */
[----:B------:R2:W-:Y:S04]  /*04d0*/  ST.E desc[UR4][R2.64], R29 ;  /* 0x0000001d02007985 */ /* 0x0005e8000c101904 */
[----:B------:R-:W3:Y:S04]  /*04e0*/  LDG.E R28, desc[UR6][R12.64+-0x4] ;  /* 0xfffffc060c1c7981 */ /* 0x000ee8000c1e1900 */
[----:B0-----:R-:W3:Y:S01]  /*04f0*/  LDG.E R19, desc[UR8][R26.64] ;  /* 0x000000081a137981 */ /* 0x001ee2000c1e1900 */
[----:B------:R-:W-:-:S04]  /*0500*/  IMAD.WIDE R20, R16, 0x4, R26 ;  /* 0x0000000410147825 */ /* 0x000fc800078e021a */
[----:B---3--:R-:W-:-:S05]  /*0510*/  FFMA R19, R28, R19, R29 ;  /* 0x000000131c137223 */ /* 0x008fca000000001d */
[----:B------:R0:W-:Y:S04]  /*0520*/  ST.E desc[UR4][R2.64], R19 ;  /* 0x0000001302007985 */ /* 0x0001e8000c101904 */
[----:B------:R-:W3:Y:S04]  /*0530*/  LDG.E R28, desc[UR6][R12.64] ;  /* 0x000000060c1c7981 */ /* 0x000ee8000c1e1900 */
[----:B-1----:R-:W3:Y:S01]  /*0540*/  LDG.E R11, desc[UR8][R20.64] ;  /* 0x00000008140b7981 */ /* 0x002ee2000c1e1900 */
[----:B------:R-:W-:-:S04]  /*0550*/  IMAD.WIDE R26, R16, 0x4, R20 ;  /* 0x00000004101a7825 */ /* 0x000fc800078e0214 */
[----:B---3--:R-:W-:-:S05]  /*0560*/  FFMA R11, R28, R11, R19 ;  /* 0x0000000b1c0b7223 */ /* 0x008fca0000000013 */
[----:B------:R-:W-:Y:S04]  /*0570*/  ST.E desc[UR4][R2.64], R11 ;  /* 0x0000000b02007985 */ /* 0x000fe8000c101904 */
[----:B------:R-:W3:Y:S04]  /*0580*/  LDG.E R28, desc[UR6][R12.64+0x4] ;  /* 0x000004060c1c7981 */ /* 0x000ee8000c1e1900 */
[----:B--2---:R-:W3:Y:S01]  /*0590*/  LDG.E R29, desc[UR8][R26.64] ;  /* 0x000000081a1d7981 */ /* 0x004ee2000c1e1900 */
[----:B------:R-:W-:-:S04]  /*05a0*/  IMAD.WIDE R20, R16, 0x4, R26 ;  /* 0x0000000410147825 */ /* 0x000fc800078e021a */
[----:B---3--:R-:W-:-:S05]  /*05b0*/  FFMA R29, R28, R29, R11 ;  /* 0x0000001d1c1d7223 */ /* 0x008fca000000000b */
[----:B------:R1:W-:Y:S04]  /*05c0*/  ST.E desc[UR4][R2.64], R29 ;  /* 0x0000001d02007985 */ /* 0x0003e8000c101904 */
[----:B------:R-:W2:Y:S04]  /*05d0*/  LDG.E R28, desc[UR6][R12.64+0x8] ;  /* 0x000008060c1c7981 */ /* 0x000ea8000c1e1900 */
[----:B0-----:R-:W2:Y:S01]  /*05e0*/  LDG.E R19, desc[UR8][R20.64] ;  /* 0x0000000814137981 */ /* 0x001ea2000c1e1900 */
[----:B------:R-:W-:Y:S01]  /*05f0*/  IMAD.WIDE R26, R16, 0x4, R20 ;  /* 0x00000004101a7825 */ /* 0x000fe200078e0214 */
[----:B------:R-:W-:-:S03]  /*0600*/  IADD3 R17, PT, PT, R17, 0x8, RZ ;  /* 0x0000000811117810 */ /* 0x000fc60007ffe0ff */
[----:B--2---:R-:W-:Y:S02]  /*0610*/  FFMA R19, R28, R19, R29 ;  /* 0x000000131c137223 */ /* 0x004fe4000000001d */
[----:B-1----:R-:W0:Y:S03]  /*0620*/  LDC R29, c[0x0][0x3c0] ;  /* 0x0000f000ff1d7b82 */ /* 0x002e260000000800 */
[----:B------:R1:W-:Y:S04]  /*0630*/  ST.E desc[UR4][R2.64], R19 ;  /* 0x0000001302007985 */ /* 0x0003e8000c101904 */
[----:B------:R-:W2:Y:S04]  /*0640*/  LDG.E R26, desc[UR8][R26.64] ;  /* 0x000000081a1a7981 */ /* 0x000ea8000c1e1900 */
[----:B------:R3:W2:Y:S01]  /*0650*/  LDG.E R28, desc[UR6][R12.64+0xc] ;  /* 0x00000c060c1c7981 */ /* 0x0006a2000c1e1900 */
[----:B------:R-:W-:-:S02]  /*0660*/  ISETP.NE.AND P1, PT, R17, RZ, PT ;  /* 0x000000ff1100720c */ /* 0x000fc40003f25270 */
[----:B---3--:R-:W-:Y:S02]  /*0670*/  IADD3 R12, P2, PT, R12, 0x20, RZ ;  /* 0x000000200c0c7810 */ /* 0x008fe40007f5e0ff */
[----:B0-----:R-:W-:-:S03]  /*0680*/  LEA R18, R29, R18, 0x5 ;  /* 0x000000121d127211 */ /* 0x001fc600078e28ff */
[----:B------:R-:W-:Y:S02]  /*0690*/  IMAD.X R13, RZ, RZ, R13, P2 ;  /* 0x000000ffff0d7224 */ /* 0x000fe400010e060d */
[----:B--2---:R-:W-:-:S05]  /*06a0*/  FFMA R11, R28, R26, R19 ;  /* 0x0000001a1c0b7223 */ /* 0x004fca0000000013 */
[----:B------:R1:W-:Y:S01]  /*06b0*/  ST.E desc[UR4][R2.64], R11 ;  /* 0x0000000b02007985 */ /* 0x0003e2000c101904 */
[----:B------:R-:W-:Y:S05]  /*06c0*/  @P1 BRA `(.L_x_7) ;  /* 0xfffffffc00281947 */ /* 0x000fea000383ffff */
[----:B------:R-:W-:Y:S05]  /*06d0*/  BSYNC.RECONVERGENT B2 ;  /* 0x0000000000027941 */ /* 0x000fea0003800200 */
.L_x_6:
[----:B------:R-:W-:-:S07]  /*06e0*/  IMAD.MOV.U32 R17, RZ, RZ, R0 ;  /* 0x000000ffff117224 */ /* 0x000fce00078e0000 */
.L_x_5:
[----:B------:R-:W-:-:S13]  /*06f0*/  ISETP.NE.AND P1, PT, R22, RZ, PT ;  /* 0x000000ff1600720c */ /* 0x000fda0003f25270 */
[----:B------:R-:W-:Y:S05]  /*0700*/  @!P1 BRA `(.L_x_8) ;  /* 0x0000000400509947 */ /* 0x000fea0003800000 */
[----:B------:R-:W-:Y:S02]  /*0710*/  IADD3 R12, PT, PT, R22, -0x1, RZ ;  /* 0xffffffff160c7810 */ /* 0x000fe40007ffe0ff */
[----:B------:R-:W-:Y:S02]  /*0720*/  ISETP.NE.AND P2, PT, R23, RZ, PT ;  /* 0x000000ff1700720c */ /* 0x000fe40003f45270 */
[----:B------:R-:W-:-:S13]  /*0730*/  ISETP.GE.U32.AND P1, PT, R12, 0x3, PT ;  /* 0x000000030c00780c */ /* 0x000fda0003f26070 */
[----:B------:R-:W-:Y:S05]  /*0740*/  @!P1 BRA `(.L_x_9) ;  /* 0x0000000000889947 */ /* 0x000fea0003800000 */
[----:B------:R-:W0:Y:S01]  /*0750*/  LDC.64 R12, c[0x0][0x380] ;  /* 0x0000e000ff0c7b82 */ /* 0x000e220000000a00 */
[----:B------:R-:W-:Y:S01]  /*0760*/  IADD3 R20, P1, PT, R17, UR36, RZ ;  /* 0x0000002411147c10 */ /* 0x000fe2000ff3e0ff */
[----:B------:R-:W-:Y:S01]  /*0770*/  IMAD R21, R16, R17, R9 ;  /* 0x0000001110157224 */ /* 0x000fe200078e0209 */
[C---:B------:R-:W-:Y:S02]  /*0780*/  R2UR UR6, R14.reuse ;  /* 0x000000000e0672ca */ /* 0x040fe400000e0000 */
[C---:B------:R-:W-:Y:S01]  /*0790*/  R2UR UR7, R15.reuse ;  /* 0x000000000f0772ca */ /* 0x040fe200000e0000 */
[----:B------:R-:W-:Y:S01]  /*07a0*/  IMAD.X R26, RZ, RZ, UR38, P1 ;  /* 0x00000026ff1a7e24 */ /* 0x000fe200088e06ff */
[----:B------:R-:W-:Y:S01]  /*07b0*/  R2UR UR4, R14 ;  /* 0x000000000e0472ca */ /* 0x000fe200000e0000 */
[----:B-1----:R-:W1:Y:S01]  /*07c0*/  LDC.64 R18, c[0x0][0x388] ;  /* 0x0000e200ff127b82 */ /* 0x002e620000000a00 */
[----:B------:R-:W-:Y:S02]  /*07d0*/  R2UR UR5, R15 ;  /* 0x000000000f0572ca */ /* 0x000fe400000e0000 */
[----:B0-----:R-:W-:-:S04]  /*07e0*/  LEA R12, P1, R20, R12, 0x2 ;  /* 0x0000000c140c7211 */ /* 0x001fc800078210ff */
[----:B------:R-:W-:Y:S01]  /*07f0*/  LEA.HI.X R13, R20, R13, R26, 0x2, P1 ;  /* 0x0000000d140d7211 */ /* 0x000fe200008f141a */
[----:B-1----:R-:W-:-:S06]  /*0800*/  IMAD.WIDE R18, R21, 0x4, R18 ;  /* 0x0000000415127825 */ /* 0x002fcc00078e0212 */
[----:B------:R-:W2:Y:S04]  /*0810*/  LDG.E R20, desc[UR4][R12.64] ;  /* 0x000000040c147981 */ /* 0x000ea8000c1e1900 */
[----:B------:R-:W2:Y:S01]  /*0820*/  LDG.E R21, desc[UR6][R18.64] ;  /* 0x0000000612157981 */ /* 0x000ea2000c1e1900 */
        /* <DEDUP_REMOVED lines=10> */
[----:B------:R-:W3:Y:S04]  /*08d0*/  LDG.E R26, desc[UR6][R12.64+0x8] ;  /* 0x000008060c1a7981 */ /* 0x000ee8000c1e1900 */
[----:B------:R-:W3:Y:S01]  /*08e0*/  LDG.E R28, desc[UR8][R18.64] ;  /* 0x00000008121c7981 */ /* 0x000ee2000c1e1900 */
[----:B------:R-:W-:-:S04]  /*08f0*/  IMAD.WIDE R20, R16, 0x4, R18 ;  /* 0x0000000410147825 */ /* 0x000fc800078e0212 */
[----:B---3--:R-:W-:-:S05]  /*0900*/  FFMA R29, R26, R28, R27 ;  /* 0x0000001c1a1d7223 */ /* 0x008fca000000001b */
[----:B------:R2:W-:Y:S04]  /*0910*/  ST.E desc[UR4][R2.64], R29 ;  /* 0x0000001d02007985 */ /* 0x0005e8000c101904 */
[----:B------:R-:W0:Y:S04]  /*0920*/  LDG.E R26, desc[UR6][R12.64+0xc] ;  /* 0x00000c060c1a7981 */ /* 0x000e28000c1e1900 */
[----:B------:R-:W0:Y:S01]  /*0930*/  LDG.E R20, desc[UR8][R20.64] ;  /* 0x0000000814147981 */ /* 0x000e22000c1e1900 */
[----:B------:R-:W-:Y:S01]  /*0940*/  IADD3 R17, PT, PT, R17, 0x4, RZ ;  /* 0x0000000411117810 */ /* 0x000fe20007ffe0ff */
[----:B0-----:R-:W-:-:S05]  /*0950*/  FFMA R11, R26, R20, R29 ;  /* 0x000000141a0b7223 */ /* 0x001fca000000001d */
[----:B------:R2:W-:Y:S02]  /*0960*/  ST.E desc[UR4][R2.64], R11 ;  /* 0x0000000b02007985 */ /* 0x0005e4000c101904 */
.L_x_9:
[----:B------:R-:W-:Y:S05]  /*0970*/  @!P2 BRA `(.L_x_8) ;  /* 0x0000000000b4a947 */ /* 0x000fea0003800000 */
[----:B------:R-:W-:-:S13]  /*0980*/  ISETP.NE.AND P1, PT, R23, 0x1, PT ;  /* 0x000000011700780c */ /* 0x000fda0003f25270 */
[----:B------:R-:W0:Y:S01]  /*0990*/  @P1 LDC.64 R12, c[0x0][0x380] ;  /* 0x0000e000ff0c1b82 */ /* 0x000e220000000a00 */
[----:B------:R-:W-:Y:S01]  /*09a0*/  @P1 IADD3 R20, P2, PT, R17, UR36, RZ ;  /* 0x0000002411141c10 */ /* 0x000fe2000ff5e0ff */
[----:B--2---:R-:W-:Y:S01]  /*09b0*/  @P1 IMAD R27, R16, R17, R9 ;  /* 0x00000011101b1224 */ /* 0x004fe200078e0209 */
[C---:B------:R-:W-:Y:S02]  /*09c0*/  @P1 R2UR UR6, R14.reuse ;  /* 0x000000000e0612ca */ /* 0x040fe400000e0000 */
[C---:B------:R-:W-:Y:S01]  /*09d0*/  @P1 R2UR UR7, R15.reuse ;  /* 0x000000000f0712ca */ /* 0x040fe200000e0000 */
[----:B------:R-:W-:Y:S01]  /*09e0*/  @P1 IMAD.X R21, RZ, RZ, UR38, P2 ;  /* 0x00000026ff151e24 */ /* 0x000fe200090e06ff */
[----:B------:R-:W-:Y:S01]  /*09f0*/  @P1 R2UR UR4, R14 ;  /* 0x000000000e0412ca */ /* 0x000fe200000e0000 */
[----:B-1----:R-:W1:Y:S01]  /*0a00*/  @P1 LDC.64 R18, c[0x0][0x388] ;  /* 0x0000e200ff121b82 */ /* 0x002e620000000a00 */
[----:B------:R-:W-:Y:S02]  /*0a10*/  @P1 R2UR UR5, R15 ;  /* 0x000000000f0512ca */ /* 0x000fe400000e0000 */
[----:B0-----:R-:W-:-:S04]  /*0a20*/  @P1 LEA R12, P2, R20, R12, 0x2 ;  /* 0x0000000c140c1211 */ /* 0x001fc800078410ff */
[----:B------:R-:W-:Y:S01]  /*0a30*/  @P1 LEA.HI.X R13, R20, R13, R21, 0x2, P2 ;  /* 0x0000000d140d1211 */ /* 0x000fe200010f1415 */
[----:B-1----:R-:W-:-:S06]  /*0a40*/  @P1 IMAD.WIDE R18, R27, 0x4, R18 ;  /* 0x000000041b121825 */ /* 0x002fcc00078e0212 */
[----:B------:R-:W2:Y:S04]  /*0a50*/  @P1 LDG.E R20, desc[UR4][R12.64] ;  /* 0x000000040c141981 */ /* 0x000ea8000c1e1900 */
[----:B------:R0:W2:Y:S01]  /*0a60*/  @P1 LDG.E R21, desc[UR6][R18.64] ;  /* 0x0000000612151981 */ /* 0x0000a2000c1e1900 */
[----:B------:R-:W-:Y:S02]  /*0a70*/  @P1 R2UR UR8, R14 ;  /* 0x000000000e0812ca */ /* 0x000fe400000e0000 */
[----:B------:R-:W-:Y:S01]  /*0a80*/  @P1 R2UR UR9, R15 ;  /* 0x000000000f0912ca */ /* 0x000fe200000e0000 */
[----:B------:R-:W-:Y:S01]  /*0a90*/  @P1 IMAD.WIDE R26, R16, 0x4, R18 ;  /* 0x00000004101a1825 */ /* 0x000fe200078e0212 */
[----:B------:R-:W-:-:S04]  /*0aa0*/  LOP3.LUT R10, R10, 0x1, RZ, 0xc0, !PT ;  /* 0x000000010a0a7812 */ /* 0x000fc800078ec0ff */
[----:B------:R-:W-:Y:S02]  /*0ab0*/  ISETP.NE.U32.AND P2, PT, R10, 0x1, PT ;  /* 0x000000010a00780c */ /* 0x000fe40003f45070 */
[----:B------:R-:W-:-:S11]  /*0ac0*/  @P1 IADD3 R17, PT, PT, R17, 0x2, RZ ;  /* 0x0000000211111810 */ /* 0x000fd60007ffe0ff */
[----:B0-----:R-:W0:Y:S01]  /*0ad0*/  @!P2 LDC.64 R18, c[0x0][0x388] ;  /* 0x0000e200ff12ab82 */ /* 0x001e220000000a00 */
[----:B--2---:R-:W-:-:S07]  /*0ae0*/  @P1 FFMA R29, R20, R21, R11 ;  /* 0x00000015141d1223 */ /* 0x004fce000000000b */
[----:B------:R-:W1:Y:S01]  /*0af0*/  @!P2 LDC.64 R20, c[0x0][0x380] ;  /* 0x0000e000ff14ab82 */ /* 0x000e620000000a00 */
[----:B------:R-:W-:Y:S04]  /*0b00*/  @P1 ST.E desc[UR4][R2.64], R29 ;  /* 0x0000001d02001985 */ /* 0x000fe8000c101904 */
[----:B------:R2:W3:Y:S04]  /*0b10*/  @P1 LDG.E R28, desc[UR6][R12.64+0x4] ;  /* 0x000004060c1c1981 */ /* 0x0004e8000c1e1900 */
[----:B------:R-:W3:Y:S01]  /*0b20*/  @P1 LDG.E R26, desc[UR8][R26.64] ;  /* 0x000000081a1a1981 */ /* 0x000ee2000c1e1900 */
[----:B------:R-:W-:-:S02]  /*0b30*/  @!P2 IADD3 R10, P3, PT, R17, UR36, RZ ;  /* 0x00000024110aac10 */ /* 0x000fc4000ff7e0ff */
[C---:B------:R-:W-:Y:S02]  /*0b40*/  @!P2 R2UR UR6, R14.reuse ;  /* 0x000000000e06a2ca */ /* 0x040fe400000e0000 */
[C---:B------:R-:W-:Y:S02]  /*0b50*/  @!P2 R2UR UR7, R15.reuse ;  /* 0x000000000f07a2ca */ /* 0x040fe400000e0000 */
[----:B------:R-:W-:Y:S02]  /*0b60*/  @!P2 R2UR UR8, R14 ;  /* 0x000000000e08a2ca */ /* 0x000fe400000e0000 */
[----:B------:R-:W-:Y:S01]  /*0b70*/  @!P2 R2UR UR9, R15 ;  /* 0x000000000f09a2ca */ /* 0x000fe200000e0000 */
[----:B--2---:R-:W-:Y:S02]  /*0b80*/  @!P2 IMAD.X R13, RZ, RZ, UR38, P3 ;  /* 0x00000026ff0dae24 */ /* 0x004fe400098e06ff */
[----:B------:R-:W-:Y:S01]  /*0b90*/  @!P2 IMAD R17, R16, R17, R9 ;  /* 0x000000111011a224 */ /* 0x000fe200078e0209 */
[----:B-1----:R-:W-:-:S03]  /*0ba0*/  @!P2 LEA R12, P3, R10, R20, 0x2 ;  /* 0x000000140a0ca211 */ /* 0x002fc600078610ff */
[----:B0-----:R-:W-:Y:S01]  /*0bb0*/  @!P2 IMAD.WIDE R18, R17, 0x4, R18 ;  /* 0x000000041112a825 */ /* 0x001fe200078e0212 */
[----:B------:R-:W-:-:S03]  /*0bc0*/  @!P2 LEA.HI.X R13, R10, R21, R13, 0x2, P3 ;  /* 0x000000150a0da211 */ /* 0x000fc600018f140d */
[----:B---3--:R-:W-:-:S05]  /*0bd0*/  @P1 FFMA R11, R28, R26, R29 ;  /* 0x0000001a1c0b1223 */ /* 0x008fca000000001d */
[----:B------:R0:W-:Y:S04]  /*0be0*/  @P1 ST.E desc[UR4][R2.64], R11 ;  /* 0x0000000b02001985 */ /* 0x0001e8000c101904 */
[----:B------:R-:W0:Y:S04]  /*0bf0*/  @!P2 LDG.E R12, desc[UR6][R12.64] ;  /* 0x000000060c0ca981 */ /* 0x000e28000c1e1900 */
[----:B------:R-:W0:Y:S01]  /*0c00*/  @!P2 LDG.E R18, desc[UR8][R18.64] ;  /* 0x000000081212a981 */ /* 0x000e22000c1e1900 */
[----:B------:R-:W-:Y:S02]  /*0c10*/  @!P2 R2UR UR4, R14 ;  /* 0x000000000e04a2ca */ /* 0x000fe400000e0000 */
[----:B------:R-:W-:Y:S01]  /*0c20*/  @!P2 R2UR UR5, R15 ;  /* 0x000000000f05a2ca */ /* 0x000fe200000e0000 */
[----:B0-----:R-:W-:-:S12]  /*0c30*/  @!P2 FFMA R11, R12, R18, R11 ;  /* 0x000000120c0ba223 */ /* 0x001fd8000000000b */
[----:B------:R0:W-:Y:S02]  /*0c40*/  @!P2 ST.E desc[UR4][R2.64], R11 ;  /* 0x0000000b0200a985 */ /* 0x0001e4000c101904 */
.L_x_8:
[----:B------:R-:W-:Y:S01]  /*0c50*/  MOV R10, RZ ;  /* 0x000000ff000a7202 */ /* 0x000fe20000000f00 */
[----:B------:R-:W-:Y:S06]  /*0c60*/  @!P0 BRA `(.L_x_10) ;  /* 0x0000000000e48947 */ /* 0x000fec0003800000 */
[----:B------:R-:W-:Y:S01]  /*0c70*/  BSSY.RECONVERGENT B2, `(.L_x_11) ;  /* 0x0000037000027945 */ /* 0x000fe20003800200 */
[----:B------:R-:W-:-:S07]  /*0c80*/  IMAD.MOV.U32 R17, RZ, RZ, RZ ;  /* 0x000000ffff117224 */ /* 0x000fce00078e00ff */
.L_x_12:
[----:B-1----:R-:W1:Y:S01]  /*0c90*/  LDC.64 R18, c[0x0][0x390] ;  /* 0x0000e400ff127b82 */ /* 0x002e620000000a00 */
[----:B------:R-:W-:Y:S01]  /*0ca0*/  R2UR UR6, R14 ;  /* 0x000000000e0672ca */ /* 0x000fe200000e0000 */
[----:B------:R-:W-:Y:S01]  /*0cb0*/  IMAD R21, R16, R17, R9 ;  /* 0x0000001110157224 */ /* 0x000fe200078e0209 */
[C---:B------:R-:W-:Y:S02]  /*0cc0*/  R2UR UR7, R15.reuse ;  /* 0x000000000f0772ca */ /* 0x040fe400000e0000 */
[----:B------:R-:W-:Y:S02]  /*0cd0*/  R2UR UR4, R14 ;  /* 0x000000000e0472ca */ /* 0x000fe400000e0000 */
[----:B------:R-:W-:Y:S01]  /*0ce0*/  R2UR UR5, R15 ;  /* 0x000000000f0572ca */ /* 0x000fe200000e0000 */
[----:B---3--:R-:W3:Y:S01]  /*0cf0*/  LDC.64 R12, c[0x0][0x3b0] ;  /* 0x0000ec00ff0c7b82 */ /* 0x008ee20000000a00 */
[----:B-1----:R-:W-:-:S07]  /*0d00*/  IMAD.WIDE R18, R21, 0x4, R18 ;  /* 0x0000000415127825 */ /* 0x002fce00078e0212 */
[----:B------:R-:W4:Y:S01]  /*0d10*/  LDG.E R20, desc[UR6][R18.64] ;  /* 0x0000000612147981 */ /* 0x000f22000c1e1900 */
[----:B---3--:R-:W-:-:S05]  /*0d20*/  IMAD.WIDE.U32 R12, R17, 0x4, R12 ;  /* 0x00000004110c7825 */ /* 0x008fca00078e000c */
[----:B------:R-:W4:Y:S01]  /*0d30*/  LDG.E R10, desc[UR4][R12.64] ;  /* 0x000000040c0a7981 */ /* 0x000f22000c1e1900 */
[----:B------:R-:W-:Y:S02]  /*0d40*/  R2UR UR8, R14 ;  /* 0x000000000e0872ca */ /* 0x000fe400000e0000 */
[----:B------:R-:W-:Y:S01]  /*0d50*/  R2UR UR9, R15 ;  /* 0x000000000f0972ca */ /* 0x000fe200000e0000 */
[----:B----4-:R-:W-:Y:S01]  /*0d60*/  FFMA R21, R10, R20, R11 ;  /* 0x000000140a157223 */ /* 0x010fe2000000000b */
[----:B0-2---:R-:W-:-:S04]  /*0d70*/  IMAD.WIDE R10, R16, 0x4, R18 ;  /* 0x00000004100a7825 */ /* 0x005fc800078e0212 */
[----:B------:R0:W-:Y:S04]  /*0d80*/  ST.E desc[UR4][R2.64], R21 ;  /* 0x0000001502007985 */ /* 0x0001e8000c101904 */
[----:B------:R-:W2:Y:S04]  /*0d90*/  LDG.E R20, desc[UR6][R12.64+0x4] ;  /* 0x000004060c147981 */ /* 0x000ea8000c1e1900 */
[----:B------:R-:W2:Y:S01]  /*0da0*/  LDG.E R26, desc[UR8][R10.64] ;  /* 0x000000080a1a7981 */ /* 0x000ea2000c1e1900 */
[----:B------:R-:W-:-:S04]  /*0db0*/  IMAD.WIDE R18, R16, 0x4, R10 ;  /* 0x0000000410127825 */ /* 0x000fc800078e020a */
[----:B--2---:R-:W-:-:S05]  /*0dc0*/  FFMA R27, R20, R26, R21 ;  /* 0x0000001a141b7223 */ /* 0x004fca0000000015 */
[----:B------:R1:W-:Y:S04]  /*0dd0*/  ST.E desc[UR4][R2.64], R27 ;  /* 0x0000001b02007985 */ /* 0x0003e8000c101904 */
[----:B------:R-:W0:Y:S04]  /*0de0*/  LDG.E R20, desc[UR6][R12.64+0x8] ;  /* 0x000008060c147981 */ /* 0x000e28000c1e1900 */
[----:B------:R-:W0:Y:S01]  /*0df0*/  LDG.E R26, desc[UR8][R18.64] ;  /* 0x00000008121a7981 */ /* 0x000e22000c1e1900 */
[----:B------:R-:W-:-:S04]  /*0e00*/  IMAD.WIDE R10, R16, 0x4, R18 ;  /* 0x00000004100a7825 */ /* 0x000fc800078e0212 */
[----:B0-----:R-:W-:-:S05]  /*0e10*/  FFMA R21, R20, R26, R27 ;  /* 0x0000001a14157223 */ /* 0x001fca000000001b */
[----:B------:R0:W-:Y:S04]  /*0e20*/  ST.E desc[UR4][R2.64], R21 ;  /* 0x0000001502007985 */ /* 0x0001e8000c101904 */
[----:B------:R-:W1:Y:S04]  /*0e30*/  LDG.E R20, desc[UR6][R12.64+0xc] ;  /* 0x00000c060c147981 */ /* 0x000e68000c1e1900 */
[----:B------:R-:W1:Y:S01]  /*0e40*/  LDG.E R26, desc[UR8][R10.64] ;  /* 0x000000080a1a7981 */ /* 0x000e62000c1e1900 */
[----:B------:R-:W-:-:S04]  /*0e50*/  IMAD.WIDE R18, R16, 0x4, R10 ;  /* 0x0000000410127825 */ /* 0x000fc800078e020a */
[----:B-1----:R-:W-:-:S05]  /*0e60*/  FFMA R27, R20, R26, R21 ;  /* 0x0000001a141b7223 */ /* 0x002fca0000000015 */
        /* <DEDUP_REMOVED lines=11> */
[----:B------:R-:W2:Y:S04]  /*0f20*/  LDG.E R20, desc[UR6][R12.64+0x18] ;  /* 0x000018060c147981 */ /* 0x000ea8000c1e1900 */
[----:B------:R-:W2:Y:S01]  /*0f30*/  LDG.E R26, desc[UR8][R18.64] ;  /* 0x00000008121a7981 */ /* 0x000ea2000c1e1900 */
[----:B------:R-:W-:Y:S01]  /*0f40*/  IADD3 R17, PT, PT, R17, 0x8, RZ ;  /* 0x0000000811117810 */ /* 0x000fe20007ffe0ff */
[----:B--2---:R-:W-:Y:S01]  /*0f50*/  FFMA R29, R20, R26, R27 ;  /* 0x0000001a141d7223 */ /* 0x004fe2000000001b */
[----:B0-----:R-:W-:-:S04]  /*0f60*/  IMAD.WIDE R20, R16, 0x4, R18 ;  /* 0x0000000410147825 */ /* 0x001fc800078e0212 */
[----:B------:R3:W-:Y:S04]  /*0f70*/  ST.E desc[UR4][R2.64], R29 ;  /* 0x0000001d02007985 */ /* 0x0007e8000c101904 */
[----:B------:R-:W2:Y:S04]  /*0f80*/  LDG.E R10, desc[UR6][R12.64+0x1c] ;  /* 0x00001c060c0a7981 */ /* 0x000ea8000c1e1900 */
[----:B------:R-:W2:Y:S01]  /*0f90*/  LDG.E R20, desc[UR8][R20.64] ;  /* 0x0000000814147981 */ /* 0x000ea2000c1e1900 */
[----:B------:R-:W-:Y:S01]  /*0fa0*/  ISETP.NE.AND P1, PT, R17, R6, PT ;  /* 0x000000061100720c */ /* 0x000fe20003f25270 */
[----:B--2---:R-:W-:-:S05]  /*0fb0*/  FFMA R11, R10, R20, R29 ;  /* 0x000000140a0b7223 */ /* 0x004fca000000001d */
[----:B------:R3:W-:Y:S07]  /*0fc0*/  ST.E desc[UR4][R2.64], R11 ;  /* 0x0000000b02007985 */ /* 0x0007ee000c101904 */
[----:B------:R-:W-:Y:S05]  /*0fd0*/  @P1 BRA `(.L_x_12) ;  /* 0xfffffffc002c1947 */ /* 0x000fea000383ffff */
[----:B------:R-:W-:Y:S05]  /*0fe0*/  BSYNC.RECONVERGENT B2 ;  /* 0x0000000000027941 */ /* 0x000fea0003800200 */
.L_x_11:
[----:B------:R-:W-:-:S07]  /*0ff0*/  IMAD.MOV.U32 R10, RZ, RZ, R6 ;  /* 0x000000ffff0a7224 */ /* 0x000fce00078e0006 */
.L_x_10:
[----:B------:R-:W-:-:S13]  /*1000*/  ISETP.NE.AND P1, PT, R24, RZ, PT ;  /* 0x000000ff1800720c */ /* 0x000fda0003f25270 */
[----:B------:R-:W-:Y:S05]  /*1010*/  @!P1 BRA `(.L_x_13) ;  /* 0x00000004002c9947 */ /* 0x000fea0003800000 */
[----:B------:R-:W-:Y:S02]  /*1020*/  IADD3 R12, PT, PT, R24, -0x1, RZ ;  /* 0xffffffff180c7810 */ /* 0x000fe40007ffe0ff */
[----:B------:R-:W-:Y:S02]  /*1030*/  ISETP.NE.AND P2, PT, R25, RZ, PT ;  /* 0x000000ff1900720c */ /* 0x000fe40003f45270 */
[----:B------:R-:W-:-:S13]  /*1040*/  ISETP.GE.U32.AND P1, PT, R12, 0x3, PT ;  /* 0x000000030c00780c */ /* 0x000fda0003f26070 */
[----:B------:R-:W-:Y:S05]  /*1050*/  @!P1 BRA `(.L_x_14) ;  /* 0x00000000007c9947 */ /* 0x000fea0003800000 */
[----:B-1----:R-:W1:Y:S01]  /*1060*/  LDC.64 R18, c[0x0][0x390] ;  /* 0x0000e400ff127b82 */ /* 0x002e620000000a00 */
[----:B------:R-:W-:Y:S01]  /*1070*/  R2UR UR6, R14 ;  /* 0x000000000e0672ca */ /* 0x000fe200000e0000 */
[----:B------:R-:W-:Y:S01]  /*1080*/  IMAD R17, R16, R10, R9 ;  /* 0x0000000a10117224 */ /* 0x000fe200078e0209 */
[C---:B------:R-:W-:Y:S02]  /*1090*/  R2UR UR7, R15.reuse ;  /* 0x000000000f0772ca */ /* 0x040fe400000e0000 */
[----:B------:R-:W-:Y:S02]  /*10a0*/  R2UR UR4, R14 ;  /* 0x000000000e0472ca */ /* 0x000fe400000e0000 */
[----:B------:R-:W-:Y:S01]  /*10b0*/  R2UR UR5, R15 ;  /* 0x000000000f0572ca */ /* 0x000fe200000e0000 */
[----:B------:R-:W4:Y:S01]  /*10c0*/  LDC.64 R12, c[0x0][0x3b0] ;  /* 0x0000ec00ff0c7b82 */ /* 0x000f220000000a00 */
[----:B-1----:R-:W-:-:S07]  /*10d0*/  IMAD.WIDE R18, R17, 0x4, R18 ;  /* 0x0000000411127825 */ /* 0x002fce00078e0212 */
[----:B------:R-:W5:Y:S01]  /*10e0*/  LDG.E R17, desc[UR6][R18.64] ;  /* 0x0000000612117981 */ /* 0x000f62000c1e1900 */
[----:B----4-:R-:W-:-:S05]  /*10f0*/  IMAD.WIDE.U32 R12, R10, 0x4, R12 ;  /* 0x000000040a0c7825 */ /* 0x010fca00078e000c */
[----:B------:R-:W5:Y:S01]  /*1100*/  LDG.E R20, desc[UR4][R12.64] ;  /* 0x000000040c147981 */ /* 0x000f62000c1e1900 */
[----:B------:R-:W-:Y:S02]  /*1110*/  R2UR UR8, R14 ;  /* 0x000000000e0872ca */ /* 0x000fe400000e0000 */
[----:B------:R-:W-:Y:S01]  /*1120*/  R2UR UR9, R15 ;  /* 0x000000000f0972ca */ /* 0x000fe200000e0000 */
[----:B-----5:R-:W-:Y:S01]  /*1130*/  FFMA R17, R20, R17, R11 ;  /* 0x0000001114117223 */ /* 0x020fe2000000000b */
[----:B------:R-:W-:-:S04]  /*1140*/  IMAD.WIDE R20, R16, 0x4, R18 ;  /* 0x0000000410147825 */ /* 0x000fc800078e0212 */
[----:B------:R-:W-:Y:S04]  /*1150*/  ST.E desc[UR4][R2.64], R17 ;  /* 0x0000001102007985 */ /* 0x000fe8000c101904 */
[----:B------:R-:W4:Y:S04]  /*1160*/  LDG.E R26, desc[UR6][R12.64+0x4] ;  /* 0x000004060c1a7981 */ /* 0x000f28000c1e1900 */
[----:B0-23--:R-:W4:Y:S01]  /*1170*/  LDG.E R11, desc[UR8][R20.64] ;  /* 0x00000008140b7981 */ /* 0x00df22000c1e1900 */
[----:B------:R-:W-:-:S04]  /*1180*/  IMAD.WIDE R18, R16, 0x4, R20 ;  /* 0x0000000410127825 */ /* 0x000fc800078e0214 */
[----:B----4-:R-:W-:-:S05]  /*1190*/  FFMA R11, R26, R11, R17 ;  /* 0x0000000b1a0b7223 */ /* 0x010fca0000000011 */
        /* <DEDUP_REMOVED lines=8> */
[----:B------:R-:W-:Y:S02]  /*1220*/  VIADD R10, R10, 0x4 ;  /* 0x000000040a0a7836 */ /* 0x000fe40000000000 */
[----:B0-----:R-:W-:-:S05]  /*1230*/  FFMA R11, R26, R20, R27 ;  /* 0x000000141a0b7223 */ /* 0x001fca000000001b */
[----:B------:R4:W-:Y:S02]  /*1240*/  ST.E desc[UR4][R2.64], R11 ;  /* 0x0000000b02007985 */ /* 0x0009e4000c101904 */
.L_x_14:
[----:B------:R-:W-:Y:S05]  /*1250*/  @!P2 BRA `(.L_x_13) ;  /* 0x00000000009ca947 */ /* 0x000fea0003800000 */
[----:B------:R-:W-:Y:S01]  /*1260*/  ISETP.NE.AND P1, PT, R25, 0x1, PT ;  /* 0x000000011900780c */ /* 0x000fe20003f25270 */
[----:B------:R-:W5:-:S12]  /*1270*/  LDC R26, c[0x0][0x3c0] ;  /* 0x0000f000ff1a7b82 */ /* 0x000f580000000800 */
[----:B-1----:R-:W1:Y:S01]  /*1280*/  @P1 LDC.64 R18, c[0x0][0x390] ;  /* 0x0000e400ff121b82 */ /* 0x002e620000000a00 */
[----:B------:R-:W-:Y:S01]  /*1290*/  @P1 R2UR UR6, R14 ;  /* 0x000000000e0612ca */ /* 0x000fe200000e0000 */
[----:B------:R-:W-:Y:S01]  /*12a0*/  @P1 IMAD R17, R16, R10, R9 ;  /* 0x0000000a10111224 */ /* 0x000fe200078e0209 */
[C---:B------:R-:W-:Y:S02]  /*12b0*/  @P1 R2UR UR7, R15.reuse ;  /* 0x000000000f0712ca */ /* 0x040fe400000e0000 */
[----:B------:R-:W-:Y:S02]  /*12c0*/  @P1 R2UR UR4, R14 ;  /* 0x000000000e0412ca */ /* 0x000fe400000e0000 */
[----:B------:R-:W-:Y:S01]  /*12d0*/  @P1 R2UR UR5, R15 ;  /* 0x000000000f0512ca */ /* 0x000fe200000e0000 */
[----:B------:R-:W0:Y:S01]  /*12e0*/  @P1 LDC.64 R12, c[0x0][0x3b0] ;  /* 0x0000ec00ff0c1b82 */ /* 0x000e220000000a00 */
[----:B-1----:R-:W-:-:S07]  /*12f0*/  @P1 IMAD.WIDE R18, R17, 0x4, R18 ;  /* 0x0000000411121825 */ /* 0x002fce00078e0212 */
[----:B------:R-:W2:Y:S01]  /*1300*/  @P1 LDG.E R17, desc[UR6][R18.64] ;  /* 0x0000000612111981 */ /* 0x000ea2000c1e1900 */
[----:B0-----:R-:W-:-:S05]  /*1310*/  @P1 IMAD.WIDE.U32 R12, R10, 0x4, R12 ;  /* 0x000000040a0c1825 */ /* 0x001fca00078e000c */
[----:B------:R-:W2:Y:S01]  /*1320*/  @P1 LDG.E R20, desc[UR4][R12.64] ;  /* 0x000000040c141981 */ /* 0x000ea2000c1e1900 */
[----:B------:R-:W-:Y:S02]  /*1330*/  @P1 R2UR UR8, R14 ;  /* 0x000000000e0812ca */ /* 0x000fe400000e0000 */
[----:B------:R-:W-:Y:S02]  /*1340*/  @P1 R2UR UR9, R15 ;  /* 0x000000000f0912ca */ /* 0x000fe400000e0000 */
[----:B-----5:R-:W-:-:S13]  /*1350*/  LOP3.LUT P2, RZ, R26, 0x1, RZ, 0xc0, !PT ;  /* 0x000000011aff7812 */ /* 0x020fda000784c0ff */
[----:B--234-:R-:W0:Y:S01]  /*1360*/  @P2 LDC.64 R26, c[0x0][0x390] ;  /* 0x0000e400ff1a2b82 */ /* 0x01ce220000000a00 */
[----:B------:R-:W-:Y:S01]  /*1370*/  @P1 FFMA R17, R20, R17, R11 ;  /* 0x0000001114111223 */ /* 0x000fe2000000000b */
[----:B------:R-:W-:-:S06]  /*1380*/  @P1 IMAD.WIDE R20, R16, 0x4, R18 ;  /* 0x0000000410141825 */ /* 0x000fcc00078e0212 */
[----:B------:R-:W1:Y:S01]  /*1390*/  @P2 LDC.64 R18, c[0x0][0x3b0] ;  /* 0x0000ec00ff122b82 */ /* 0x000e620000000a00 */
[----:B------:R-:W-:Y:S04]  /*13a0*/  @P1 ST.E desc[UR4][R2.64], R17 ;  /* 0x0000001102001985 */ /* 0x000fe8000c101904 */
[----:B------:R1:W2:Y:S04]  /*13b0*/  @P1 LDG.E R28, desc[UR6][R12.64+0x4] ;  /* 0x000004060c1c1981 */ /* 0x0002a8000c1e1900 */
[----:B------:R-:W2:Y:S01]  /*13c0*/  @P1 LDG.E R20, desc[UR8][R20.64] ;  /* 0x0000000814141981 */ /* 0x000ea2000c1e1900 */
[----:B------:R-:W-:-:S02]  /*13d0*/  @P1 IADD3 R10, PT, PT, R10, 0x2, RZ ;  /* 0x000000020a0a1810 */ /* 0x000fc40007ffe0ff */
[C---:B------:R-:W-:Y:S02]  /*13e0*/  @P2 R2UR UR6, R14.reuse ;  /* 0x000000000e0622ca */ /* 0x040fe400000e0000 */
[C---:B------:R-:W-:Y:S02]  /*13f0*/  @P2 R2UR UR7, R15.reuse ;  /* 0x000000000f0722ca */ /* 0x040fe400000e0000 */
[----:B------:R-:W-:Y:S02]  /*1400*/  @P2 R2UR UR8, R14 ;  /* 0x000000000e0822ca */ /* 0x000fe400000e0000 */
[----:B------:R-:W-:Y:S01]  /*1410*/  @P2 R2UR UR9, R15 ;  /* 0x000000000f0922ca */ /* 0x000fe200000e0000 */
[----:B------:R-:W-:Y:S02]  /*1420*/  @P2 IMAD R29, R16, R10, R9 ;  /* 0x0000000a101d2224 */ /* 0x000fe400078e0209 */
[----:B-1----:R-:W-:-:S04]  /*1430*/  @P2 IMAD.WIDE.U32 R12, R10, 0x4, R18 ;  /* 0x000000040a0c2825 */ /* 0x002fc800078e0012 */
[----:B0-----:R-:W-:-:S04]  /*1440*/  @P2 IMAD.WIDE R18, R29, 0x4, R26 ;  /* 0x000000041d122825 */ /* 0x001fc800078e021a */
[----:B--2---:R-:W-:-:S05]  /*1450*/  @P1 FFMA R11, R28, R20, R17 ;  /* 0x000000141c0b1223 */ /* 0x004fca0000000011 */
[----:B------:R0:W-:Y:S04]  /*1460*/  @P1 ST.E desc[UR4][R2.64], R11 ;  /* 0x0000000b02001985 */ /* 0x0001e8000c101904 */
[----:B------:R-:W0:Y:S04]  /*1470*/  @P2 LDG.E R12, desc[UR6][R12.64] ;  /* 0x000000060c0c2981 */ /* 0x000e28000c1e1900 */
[----:B------:R-:W0:Y:S01]  /*1480*/  @P2 LDG.E R18, desc[UR8][R18.64] ;  /* 0x0000000812122981 */ /* 0x000e22000c1e1900 */
[----:B------:R-:W-:Y:S02]  /*1490*/  @P2 R2UR UR4, R14 ;  /* 0x000000000e0422ca */ /* 0x000fe400000e0000 */
[----:B------:R-:W-:Y:S01]  /*14a0*/  @P2 R2UR UR5, R15 ;  /* 0x000000000f0522ca */ /* 0x000fe200000e0000 */
[----:B0-----:R-:W-:-:S12]  /*14b0*/  @P2 FFMA R11, R12, R18, R11 ;  /* 0x000000120c0b2223 */ /* 0x001fd8000000000b */
[----:B------:R0:W-:Y:S02]  /*14c0*/  @P2 ST.E desc[UR4][R2.64], R11 ;  /* 0x0000000b02002985 */ /* 0x0001e4000c101904 */
.L_x_13:
[----:B------:R-:W5:Y:S01]  /*14d0*/  LDC.64 R12, c[0x0][0x398] ;  /* 0x0000e600ff0c7b82 */ /* 0x000f620000000a00 */
[----:B------:R-:W-:Y:S02]  /*14e0*/  R2UR UR4, R14 ;  /* 0x000000000e0472ca */ /* 0x000fe400000e0000 */
[----:B------:R-:W-:Y:S01]  /*14f0*/  R2UR UR5, R15 ;  /* 0x000000000f0572ca */ /* 0x000fe200000e0000 */
[----:B-----5:R-:W-:-:S12]  /*1500*/  IMAD.WIDE.U32 R12, R9, 0x4, R12 ;  /* 0x00000004090c7825 */ /* 0x020fd800078e000c */
[----:B------:R-:W0:Y:S01]  /*1510*/  LDG.E R12, desc[UR4][R12.64] ;  /* 0x000000040c0c7981 */ /* 0x000e22000c1e1900 */
[----:B------:R-:W-:-:S05]  /*1520*/  VIADD R9, R9, 0x1 ;  /* 0x0000000109097836 */ /* 0x000fca0000000000 */
[----:B------:R-:W-:Y:S01]  /*1530*/  ISETP.NE.AND P1, PT, R9, R7, PT ;  /* 0x000000070900720c */ /* 0x000fe20003f25270 */
[----:B01234-:R-:W-:-:S05]  /*1540*/  FADD R11, R12, R11 ;  /* 0x0000000b0c0b7221 */ /* 0x01ffca0000000000 */
[----:B------:R0:W-:Y:S07]  /*1550*/  ST.E desc[UR4][R2.64], R11 ;  /* 0x0000000b02007985 */ /* 0x0001ee000c101904 */
[----:B------:R-:W-:Y:S05]  /*1560*/  @P1 BRA `(.L_x_15) ;  /* 0xffffffec00301947 */ /* 0x000fea000383ffff */
[----:B------:R-:W-:Y:S05]  /*1570*/  BSYNC.RECONVERGENT B1 ;  /* 0x0000000000017941 */ /* 0x000fea0003800200 */
.L_x_4:
[----:B------:R-:W-:Y:S05]  /*1580*/  BRA `(.L_x_16) ;  /* 0x0000000800747947 */ /* 0x000fea0003800000 */
.L_x_3:
[C---:B------:R-:W-:Y:S01]  /*1590*/  LOP3.LUT R17, R6.reuse, 0x7, RZ, 0xc0, !PT ;  /* 0x0000000706117812 */ /* 0x040fe200078ec0ff */
[----:B------:R-:W-:Y:S01]  /*15a0*/  IMAD.MOV.U32 R7, RZ, RZ, RZ ;  /* 0x000000ffff077224 */ /* 0x000fe200078e00ff */
[----:B------:R-:W-:Y:S02]  /*15b0*/  LOP3.LUT R22, R6, 0x3, RZ, 0xc0, !PT ;  /* 0x0000000306167812 */ /* 0x000fe400078ec0ff */
[----:B------:R-:W-:Y:S02]  /*15c0*/  IADD3 R0, PT, PT, R17, -0x1, RZ ;  /* 0xffffffff11007810 */ /* 0x000fe40007ffe0ff */
[----:B------:R-:W-:Y:S02]  /*15d0*/  ISETP.GE.U32.AND P1, PT, R2, 0x7, PT ;  /* 0x000000070200780c */ /* 0x000fe40003f26070 */
[----:B------:R-:W-:Y:S02]  /*15e0*/  ISETP.GE.U32.AND P0, PT, R0, 0x3, PT ;  /* 0x000000030000780c */ /* 0x000fe40003f06070 */
[----:B------:R-:W-:-:S02]  /*15f0*/  LOP3.LUT R0, R6, 0xfffffff8, RZ, 0xc0, !PT ;  /* 0xfffffff806007812 */ /* 0x000fc400078ec0ff */
[----:B------:R-:W-:-:S09]  /*1600*/  VIMNMX R6, PT, PT, R16, 0x1, !PT ;  /* 0x0000000110067848 */ /* 0x000fd20007fe0100 */
.L_x_22:
[----:B--2---:R-:W-:Y:S01]  /*1610*/  R2UR UR4, R14 ;  /* 0x000000000e0472ca */ /* 0x004fe200000e0000 */
[----:B01----:R-:W-:Y:S01]  /*1620*/  IMAD.WIDE.U32 R2, R7, 0x4, R4 ;  /* 0x0000000407027825 */ /* 0x003fe200078e0004 */
[----:B------:R-:W-:Y:S02]  /*1630*/  R2UR UR5, R15 ;  /* 0x000000000f0572ca */ /* 0x000fe400000e0000 */
[----:B------:R-:W-:-:S11]  /*1640*/  CS2R R8, SRZ ;  /* 0x0000000000087805 */ /* 0x000fd6000001ff00 */
[----:B------:R0:W-:Y:S01]  /*1650*/  ST.E desc[UR4][R2.64], RZ ;  /* 0x000000ff02007985 */ /* 0x0001e2000c101904 */
[----:B------:R-:W-:Y:S05]  /*1660*/  @!P1 BRA `(.L_x_17) ;  /* 0x0000000000e89947 */ /* 0x000fea0003800000 */
[----:B------:R-:W-:Y:S01]  /*1670*/  HFMA2 R13, -RZ, RZ, 0, 0 ;  /* 0x00000000ff0d7431 */ /* 0x000fe200000001ff */
[----:B------:R-:W-:Y:S01]  /*1680*/  BSSY.RECONVERGENT B1, `(.L_x_18) ;  /* 0x0000037000017945 */ /* 0x000fe20003800200 */
[----:B------:R-:W-:-:S07]  /*1690*/  IMAD.MOV.U32 R9, RZ, RZ, RZ ;  /* 0x000000ffff097224 */ /* 0x000fce00078e00ff */
.L_x_19:
[----:B------:R-:W1:Y:S01]  /*16a0*/  LDC.64 R18, c[0x0][0x390] ;  /* 0x0000e400ff127b82 */ /* 0x000e620000000a00 */
[----:B------:R-:W-:Y:S01]  /*16b0*/  R2UR UR6, R14 ;  /* 0x000000000e0672ca */ /* 0x000fe200000e0000 */
[----:B------:R-:W-:Y:S01]  /*16c0*/  IMAD R21, R16, R13, R7 ;  /* 0x0000000d10157224 */ /* 0x000fe200078e0207 */
[C---:B------:R-:W-:Y:S02]  /*16d0*/  R2UR UR7, R15.reuse ;  /* 0x000000000f0772ca */ /* 0x040fe400000e0000 */
[----:B------:R-:W-:Y:S02]  /*16e0*/  R2UR UR4, R14 ;  /* 0x000000000e0472ca */ /* 0x000fe400000e0000 */
[----:B------:R-:W-:Y:S01]  /*16f0*/  R2UR UR5, R15 ;  /* 0x000000000f0572ca */ /* 0x000fe200000e0000 */
[----:B--2---:R-:W2:Y:S01]  /*1700*/  LDC.64 R10, c[0x0][0x3b0] ;  /* 0x0000ec00ff0a7b82 */ /* 0x004ea20000000a00 */
[----:B-1----:R-:W-:-:S07]  /*1710*/  IMAD.WIDE R18, R21, 0x4, R18 ;  /* 0x0000000415127825 */ /* 0x002fce00078e0212 */
[----:B------:R-:W3:Y:S01]  /*1720*/  LDG.E R12, desc[UR6][R18.64] ;  /* 0x00000006120c7981 */ /* 0x000ee2000c1e1900 */
[----:B--2---:R-:W-:-:S05]  /*1730*/  IMAD.WIDE.U32 R10, R13, 0x4, R10 ;  /* 0x000000040d0a7825 */ /* 0x004fca00078e000a */
[----:B------:R-:W3:Y:S01]  /*1740*/  LDG.E R8, desc[UR4][R10.64] ;  /* 0x000000040a087981 */ /* 0x000ee2000c1e1900 */
[----:B------:R-:W-:Y:S02]  /*1750*/  R2UR UR8, R14 ;  /* 0x000000000e0872ca */ /* 0x000fe400000e0000 */
[----:B------:R-:W-:Y:S01]  /*1760*/  R2UR UR9, R15 ;  /* 0x000000000f0972ca */ /* 0x000fe200000e0000 */
[----:B---3--:R-:W-:Y:S01]  /*1770*/  FFMA R21, R8, R12, R9 ;  /* 0x0000000c08157223 */ /* 0x008fe20000000009 */
[----:B------:R-:W-:-:S04]  /*1780*/  IMAD.WIDE R8, R16, 0x4, R18 ;  /* 0x0000000410087825 */ /* 0x000fc800078e0212 */
[----:B------:R1:W-:Y:S04]  /*1790*/  ST.E desc[UR4][R2.64], R21 ;  /* 0x0000001502007985 */ /* 0x0003e8000c101904 */
[----:B------:R-:W2:Y:S04]  /*17a0*/  LDG.E R12, desc[UR6][R10.64+0x4] ;  /* 0x000004060a0c7981 */ /* 0x000ea8000c1e1900 */
[----:B------:R-:W2:Y:S01]  /*17b0*/  LDG.E R20, desc[UR8][R8.64] ;  /* 0x0000000808147981 */ /* 0x000ea2000c1e1900 */
[----:B------:R-:W-:-:S04]  /*17c0*/  IMAD.WIDE R18, R16, 0x4, R8 ;  /* 0x0000000410127825 */ /* 0x000fc800078e0208 */
[----:B--2---:R-:W-:-:S05]  /*17d0*/  FFMA R23, R12, R20, R21 ;  /* 0x000000140c177223 */ /* 0x004fca0000000015 */
        /* <DEDUP_REMOVED lines=23> */
[----:B------:R-:W-:Y:S01]  /*1950*/  IADD3 R13, PT, PT, R13, 0x8, RZ ;  /* 0x000000080d0d7810 */ /* 0x000fe20007ffe0ff */
[----:B---3--:R-:W-:Y:S01]  /*1960*/  FFMA R25, R12, R20, R23 ;  /* 0x000000140c197223 */ /* 0x008fe20000000017 */
[----:B-1----:R-:W-:-:S04]  /*1970*/  IMAD.WIDE R20, R16, 0x4, R18 ;  /* 0x0000000410147825 */ /* 0x002fc800078e0212 */
[----:B------:R2:W-:Y:S04]  /*1980*/  ST.E desc[UR4][R2.64], R25 ;  /* 0x0000001902007985 */ /* 0x0005e8000c101904 */
[----:B------:R-:W3:Y:S04]  /*1990*/  LDG.E R8, desc[UR6][R10.64+0x1c] ;  /* 0x00001c060a087981 */ /* 0x000ee8000c1e1900 */
[----:B------:R-:W3:Y:S01]  /*19a0*/  LDG.E R20, desc[UR8][R20.64] ;  /* 0x0000000814147981 */ /* 0x000ee2000c1e1900 */
[----:B------:R-:W-:Y:S01]  /*19b0*/  ISETP.NE.AND P2, PT, R13, R0, PT ;  /* 0x000000000d00720c */ /* 0x000fe20003f45270 */
[----:B---3--:R-:W-:-:S05]  /*19c0*/  FFMA R9, R8, R20, R25 ;  /* 0x0000001408097223 */ /* 0x008fca0000000019 */
[----:B------:R2:W-:Y:S07]  /*19d0*/  ST.E desc[UR4][R2.64], R9 ;  /* 0x0000000902007985 */ /* 0x0005ee000c101904 */
[----:B------:R-:W-:Y:S05]  /*19e0*/  @P2 BRA `(.L_x_19) ;  /* 0xfffffffc002c2947 */ /* 0x000fea000383ffff */
[----:B------:R-:W-:Y:S05]  /*19f0*/  BSYNC.RECONVERGENT B1 ;  /* 0x0000000000017941 */ /* 0x000fea0003800200 */
.L_x_18:
[----:B------:R-:W-:-:S07]  /*1a00*/  IMAD.MOV.U32 R8, RZ, RZ, R0 ;  /* 0x000000ffff087224 */ /* 0x000fce00078e0000 */
.L_x_17:
[----:B------:R-:W-:-:S13]  /*1a10*/  ISETP.NE.AND P2, PT, R17, RZ, PT ;  /* 0x000000ff1100720c */ /* 0x000fda0003f45270 */
[----:B------:R-:W-:Y:S05]  /*1a20*/  @!P2 BRA `(.L_x_20) ;  /* 0x000000040024a947 */ /* 0x000fea0003800000 */
[----:B------:R-:W-:Y:S01]  /*1a30*/  ISETP.NE.AND P2, PT, R22, RZ, PT ;  /* 0x000000ff1600720c */ /* 0x000fe20003f45270 */
[----:B------:R-:W-:-:S12]  /*1a40*/  @!P0 BRA `(.L_x_21) ;  /* 0x00000000007c8947 */ /* 0x000fd80003800000 */
[----:B------:R-:W1:Y:S01]  /*1a50*/  LDC.64 R12, c[0x0][0x390] ;  /* 0x0000e400ff0c7b82 */ /* 0x000e620000000a00 */
[----:B------:R-:W-:Y:S01]  /*1a60*/  R2UR UR6, R14 ;  /* 0x000000000e0672ca */ /* 0x000fe200000e0000 */
[----:B------:R-:W-:Y:S01]  /*1a70*/  IMAD R19, R16, R8, R7 ;  /* 0x0000000810137224 */ /* 0x000fe200078e0207 */
[C---:B------:R-:W-:Y:S02]  /*1a80*/  R2UR UR7, R15.reuse ;  /* 0x000000000f0772ca */ /* 0x040fe400000e0000 */
[----:B------:R-:W-:Y:S02]  /*1a90*/  R2UR UR4, R14 ;  /* 0x000000000e0472ca */ /* 0x000fe400000e0000 */
[----:B------:R-:W-:Y:S01]  /*1aa0*/  R2UR UR5, R15 ;  /* 0x000000000f0572ca */ /* 0x000fe200000e0000 */
[----:B------:R-:W3:Y:S01]  /*1ab0*/  LDC.64 R10, c[0x0][0x3b0] ;  /* 0x0000ec00ff0a7b82 */ /* 0x000ee20000000a00 */
[----:B-1----:R-:W-:-:S07]  /*1ac0*/  IMAD.WIDE R12, R19, 0x4, R12 ;  /* 0x00000004130c7825 */ /* 0x002fce00078e020c */
[----:B------:R-:W2:Y:S01]  /*1ad0*/  LDG.E R19, desc[UR6][R12.64] ;  /* 0x000000060c137981 */ /* 0x000ea2000c1e1900 */
[----:B---3--:R-:W-:-:S05]  /*1ae0*/  IMAD.WIDE.U32 R10, R8, 0x4, R10 ;  /* 0x00000004080a7825 */ /* 0x008fca00078e000a */
        /* <DEDUP_REMOVED lines=18> */
[----:B------:R-:W-:Y:S01]  /*1c10*/  IADD3 R8, PT, PT, R8, 0x4, RZ ;  /* 0x0000000408087810 */ /* 0x000fe20007ffe0ff */
[----:B-1----:R-:W-:-:S05]  /*1c20*/  FFMA R9, R20, R18, R23 ;  /* 0x0000001214097223 */ /* 0x002fca0000000017 */
[----:B------:R3:W-:Y:S02]  /*1c30*/  ST.E desc[UR4][R2.64], R9 ;  /* 0x0000000902007985 */ /* 0x0007e4000c101904 */
.L_x_21:
[----:B------:R-:W-:Y:S05]  /*1c40*/  @!P2 BRA `(.L_x_20) ;  /* 0x00000000009ca947 */ /* 0x000fea0003800000 */
[----:B------:R-:W-:Y:S01]  /*1c50*/  ISETP.NE.AND P2, PT, R22, 0x1, PT ;  /* 0x000000011600780c */ /* 0x000fe20003f45270 */
[----:B------:R-:W1:-:S12]  /*1c60*/  LDC R20, c[0x0][0x3c0] ;  /* 0x0000f000ff147b82 */ /* 0x000e580000000800 */
[----:B------:R-:W4:Y:S01]  /*1c70*/  @P2 LDC.64 R12, c[0x0][0x390] ;  /* 0x0000e400ff0c2b82 */ /* 0x000f220000000a00 */
[----:B------:R-:W-:Y:S01]  /*1c80*/  @P2 R2UR UR6, R14 ;  /* 0x000000000e0622ca */ /* 0x000fe200000e0000 */
[----:B------:R-:W-:Y:S01]  /*1c90*/  @P2 IMAD R19, R16, R8, R7 ;  /* 0x0000000810132224 */ /* 0x000fe200078e0207 */
[C---:B------:R-:W-:Y:S02]  /*1ca0*/  @P2 R2UR UR7, R15.reuse ;  /* 0x000000000f0722ca */ /* 0x040fe400000e0000 */
[----:B------:R-:W-:Y:S02]  /*1cb0*/  @P2 R2UR UR4, R14 ;  /* 0x000000000e0422ca */ /* 0x000fe400000e0000 */
[----:B------:R-:W-:Y:S01]  /*1cc0*/  @P2 R2UR UR5, R15 ;  /* 0x000000000f0522ca */ /* 0x000fe200000e0000 */
[----:B------:R-:W5:Y:S01]  /*1cd0*/  @P2 LDC.64 R10, c[0x0][0x3b0] ;  /* 0x0000ec00ff0a2b82 */ /* 0x000f620000000a00 */
[----:B----4-:R-:W-:-:S07]  /*1ce0*/  @P2 IMAD.WIDE R12, R19, 0x4, R12 ;  /* 0x00000004130c2825 */ /* 0x010fce00078e020c */
[----:B------:R-:W2:Y:S01]  /*1cf0*/  @P2 LDG.E R19, desc[UR6][R12.64] ;  /* 0x000000060c132981 */ /* 0x000ea2000c1e1900 */
[----:B-----5:R-:W-:-:S05]  /*1d00*/  @P2 IMAD.WIDE.U32 R10, R8, 0x4, R10 ;  /* 0x00000004080a2825 */ /* 0x020fca00078e000a */
[----:B------:R-:W2:Y:S01]  /*1d10*/  @P2 LDG.E R18, desc[UR4][R10.64] ;  /* 0x000000040a122981 */ /* 0x000ea2000c1e1900 */
[----:B------:R-:W-:Y:S02]  /*1d20*/  @P2 R2UR UR8, R14 ;  /* 0x000000000e0822ca */ /* 0x000fe400000e0000 */
[----:B------:R-:W-:Y:S02]  /*1d30*/  @P2 R2UR UR9, R15 ;  /* 0x000000000f0922ca */ /* 0x000fe400000e0000 */
[----:B-1----:R-:W-:-:S13]  /*1d40*/  LOP3.LUT P3, RZ, R20, 0x1, RZ, 0xc0, !PT ;  /* 0x0000000114ff7812 */ /* 0x002fda000786c0ff */
[----:B---3--:R-:W1:Y:S01]  /*1d50*/  @P3 LDC.64 R20, c[0x0][0x390] ;  /* 0x0000e400ff143b82 */ /* 0x008e620000000a00 */
[----:B--2---:R-:W-:Y:S01]  /*1d60*/  @P2 FFMA R23, R18, R19, R9 ;  /* 0x0000001312172223 */ /* 0x004fe20000000009 */
[----:B------:R-:W-:-:S06]  /*1d70*/  @P2 IMAD.WIDE R18, R16, 0x4, R12 ;  /* 0x0000000410122825 */ /* 0x000fcc00078e020c */
[----:B------:R-:W2:Y:S01]  /*1d80*/  @P3 LDC.64 R12, c[0x0][0x3b0] ;  /* 0x0000ec00ff0c3b82 */ /* 0x000ea20000000a00 */
[----:B------:R-:W-:Y:S04]  /*1d90*/  @P2 ST.E desc[UR4][R2.64], R23 ;  /* 0x0000001702002985 */ /* 0x000fe8000c101904 */
[----:B------:R2:W3:Y:S04]  /*1da0*/  @P2 LDG.E R24, desc[UR6][R10.64+0x4] ;  /* 0x000004060a182981 */ /* 0x0004e8000c1e1900 */
[----:B------:R-:W3:Y:S01]  /*1db0*/  @P2 LDG.E R18, desc[UR8][R18.64] ;  /* 0x0000000812122981 */ /* 0x000ee2000c1e1900 */
[----:B------:R-:W-:Y:S01]  /*1dc0*/  @P2 VIADD R8, R8, 0x2 ;  /* 0x0000000208082836 */ /* 0x000fe20000000000 */
[----:B------:R-:W-:-:S02]  /*1dd0*/  @P3 R2UR UR6, R14 ;  /* 0x000000000e0632ca */ /* 0x000fc400000e0000 */
[C---:B------:R-:W-:Y:S02]  /*1de0*/  @P3 R2UR UR7, R15.reuse ;  /* 0x000000000f0732ca */ /* 0x040fe400000e0000 */
[----:B------:R-:W-:Y:S02]  /*1df0*/  @P3 R2UR UR8, R14 ;  /* 0x000000000e0832ca */ /* 0x000fe400000e0000 */
[----:B------:R-:W-:Y:S01]  /*1e00*/  @P3 R2UR UR9, R15 ;  /* 0x000000000f0932ca */ /* 0x000fe200000e0000 */
[----:B------:R-:W-:Y:S02]  /*1e10*/  @P3 IMAD R25, R16, R8, R7 ;  /* 0x0000000810193224 */ /* 0x000fe400078e0207 */
[----:B--2---:R-:W-:-:S04]  /*1e20*/  @P3 IMAD.WIDE.U32 R10, R8, 0x4, R12 ;  /* 0x00000004080a3825 */ /* 0x004fc800078e000c */
[----:B-1----:R-:W-:-:S04]  /*1e30*/  @P3 IMAD.WIDE R12, R25, 0x4, R20 ;  /* 0x00000004190c3825 */ /* 0x002fc800078e0214 */
[----:B---3--:R-:W-:-:S05]  /*1e40*/  @P2 FFMA R9, R24, R18, R23 ;  /* 0x0000001218092223 */ /* 0x008fca0000000017 */
[----:B------:R1:W-:Y:S04]  /*1e50*/  @P2 ST.E desc[UR4][R2.64], R9 ;  /* 0x0000000902002985 */ /* 0x0003e8000c101904 */
[----:B------:R-:W1:Y:S04]  /*1e60*/  @P3 LDG.E R10, desc[UR6][R10.64] ;  /* 0x000000060a0a3981 */ /* 0x000e68000c1e1900 */
[----:B------:R-:W1:Y:S01]  /*1e70*/  @P3 LDG.E R12, desc[UR8][R12.64] ;  /* 0x000000080c0c3981 */ /* 0x000e62000c1e1900 */
[----:B------:R-:W-:Y:S02]  /*1e80*/  @P3 R2UR UR4, R14 ;  /* 0x000000000e0432ca */ /* 0x000fe400000e0000 */
[----:B------:R-:W-:Y:S01]  /*1e90*/  @P3 R2UR UR5, R15 ;  /* 0x000000000f0532ca */ /* 0x000fe200000e0000 */
[----:B-1----:R-:W-:-:S12]  /*1ea0*/  @P3 FFMA R9, R10, R12, R9 ;  /* 0x0000000c0a093223 */ /* 0x002fd80000000009 */
[----:B------:R1:W-:Y:S02]  /*1eb0*/  @P3 ST.E desc[UR4][R2.64], R9 ;  /* 0x0000000902003985 */ /* 0x0003e4000c101904 */
.L_x_20:
[----:B------:R-:W4:Y:S01]  /*1ec0*/  LDC.64 R10, c[0x0][0x398] ;  /* 0x0000e600ff0a7b82 */ /* 0x000f220000000a00 */
[----:B------:R-:W-:Y:S02]  /*1ed0*/  R2UR UR4, R14 ;  /* 0x000000000e0472ca */ /* 0x000fe400000e0000 */
[----:B------:R-:W-:Y:S01]  /*1ee0*/  R2UR UR5, R15 ;  /* 0x000000000f0572ca */ /* 0x000fe200000e0000 */
[----:B----4-:R-:W-:-:S12]  /*1ef0*/  IMAD.WIDE.U32 R10, R7, 0x4, R10 ;  /* 0x00000004070a7825 */ /* 0x010fd800078e000a */
[----:B------:R-:W1:Y:S01]  /*1f00*/  LDG.E R10, desc[UR4][R10.64] ;  /* 0x000000040a0a7981 */ /* 0x000e62000c1e1900 */
[----:B------:R-:W-:-:S04]  /*1f10*/  IADD3 R7, PT, PT, R7, 0x1, RZ ;  /* 0x0000000107077810 */ /* 0x000fc80007ffe0ff */
[----:B------:R-:W-:Y:S01]  /*1f20*/  ISETP.NE.AND P2, PT, R7, R6, PT ;  /* 0x000000060700720c */ /* 0x000fe20003f45270 */
[----:B-123--:R-:W-:-:S05]  /*1f30*/  FADD R9, R10, R9 ;  /* 0x000000090a097221 */ /* 0x00efca0000000000 */
[----:B------:R1:W-:Y:S07]  /*1f40*/  ST.E desc[UR4][R2.64], R9 ;  /* 0x0000000902007985 */ /* 0x0003ee000c101904 */
[----:B------:R-:W-:Y:S05]  /*1f50*/  @P2 BRA `(.L_x_22) ;  /* 0xfffffff400ac2947 */ /* 0x000fea000383ffff */
.L_x_16:
[----:B------:R-:W-:Y:S05]  /*1f60*/  BSYNC.RECONVERGENT B0 ;  /* 0x0000000000007941 */ /* 0x000fea0003800200 */
.L_x_2:
[----:B-1----:R-:W1:Y:S02]  /*1f70*/  LDC R9, c[0x0][0x3c0] ;  /* 0x0000f000ff097b82 */ /* 0x002e640000000800 */
[----:B-1----:R-:W-:-:S13]  /*1f80*/  ISETP.GE.AND P0, PT, R9, 0x1, PT ;  /* 0x000000010900780c */ /* 0x002fda0003f06270 */
[----:B------:R-:W-:Y:S05]  /*1f90*/  @!P0 BRA `(.L_x_23) ;  /* 0x0000003000a88947 */ /* 0x000fea0003800000 */
[C---:B------:R-:W-:Y:S01]  /*1fa0*/  ISETP.NE.AND P0, PT, R9.reuse, 0x1, PT ;  /* 0x000000010900780c */ /* 0x040fe20003f05270 */
[C---:B------:R-:W-:Y:S01]  /*1fb0*/  IMAD R13, R9.reuse, 0x3, RZ ;  /* 0x00000003090d7824 */ /* 0x040fe200078e02ff */
[C---:B------:R-:W-:Y:S01]  /*1fc0*/  LOP3.LUT R22, R9.reuse, 0x1, RZ, 0xc0, !PT ;  /* 0x0000000109167812 */ /* 0x040fe200078ec0ff */
[----:B0-----:R-:W-:Y:S01]  /*1fd0*/  IMAD.SHL.U32 R3, R9, 0x2, RZ ;  /* 0x0000000209037824 */ /* 0x001fe200078e00ff */
[----:B------:R-:W-:-:S09]  /*1fe0*/  CS2R R16, SRZ ;  /* 0x0000000000107805 */ /* 0x000fd2000001ff00 */
[----:B------:R-:W-:Y:S05]  /*1ff0*/  @!P0 BRA `(.L_x_24) ;  /* 0x0000000c00d88947 */ /* 0x000fea0003800000 */
[----:B------:R-:W-:Y:S01]  /*2000*/  MOV R6, 0x4 ;  /* 0x0000000400067802 */ /* 0x000fe20000000f00 */
[----:B------:R-:W-:Y:S01]  /*2010*/  IMAD.MOV.U32 R7, RZ, RZ, 0x0 ;  /* 0x00000000ff077424 */ /* 0x000fe200078e00ff */
[C---:B------:R-:W-:Y:S01]  /*2020*/  LOP3.LUT R10, R9.reuse, 0x7ffffffe, RZ, 0xc0, !PT ;  /* 0x7ffffffe090a7812 */ /* 0x040fe200078ec0ff */
[----:B------:R-:W-:Y:S01]  /*2030*/  BSSY.RECONVERGENT B0, `(.L_x_25) ;  /* 0x00000f0000007945 */ /* 0x000fe20003800200 */
[----:B------:R-:W-:Y:S01]  /*2040*/  MOV R8, R4 ;  /* 0x0000000400087202 */ /* 0x000fe20000000f00 */
[----:B------:R-:W-:Y:S01]  /*2050*/  IMAD.WIDE.U32 R6, R9, 0x4, R6 ;  /* 0x0000000409067825 */ /* 0x000fe200078e0006 */
[----:B------:R-:W-:-:S03]  /*2060*/  IADD3 R11, PT, PT, -R10, RZ, RZ ;  /* 0x000000ff0a0b7210 */ /* 0x000fc60007ffe1ff */
[----:B------:R-:W-:-:S07]  /*2070*/  IMAD.MOV.U32 R9, RZ, RZ, R5 ;  /* 0x000000ffff097224 */ /* 0x000fce00078e0005 */
.L_x_44:
[----:B------:R-:W-:Y:S02]  /*2080*/  R2UR UR4, R14 ;  /* 0x000000000e0472ca */ /* 0x000fe400000e0000 */
[----:B------:R-:W-:-:S13]  /*2090*/  R2UR UR5, R15 ;  /* 0x000000000f0572ca */ /* 0x000fda00000e0000 */
[----:B------:R-:W2:Y:S01]  /*20a0*/  LD.E R0, desc[UR4][R8.64] ;  /* 0x0000000408007980 */ /* 0x000ea2000c101900 */
[----:B------:R-:W-:Y:S02]  /*20b0*/  HFMA2 R19, -RZ, RZ, 3.7421875, 0 ;  /* 0x437c0000ff137431 */ /* 0x000fe400000001ff */
[----:B0-----:R-:W-:Y:S01]  /*20c0*/  IMAD.MOV.U32 R17, RZ, RZ, 0x3bbb989d ;  /* 0x3bbb989dff117424 */ /* 0x001fe200078e00ff */
[----:B------:R-:W-:Y:S03]  /*20d0*/  BSSY.RECONVERGENT B1, `(.L_x_26) ;  /* 0x0000016000017945 */ /* 0x000fe60003800200 */
[----:B--2---:R-:W-:-:S04]  /*20e0*/  FFMA.SAT R2, R0, -R17, 0.5 ;  /* 0x3f00000000027423 */ /* 0x004fc80000002811 */
[----:B------:R-:W-:-:S04]  /*20f0*/  FFMA.RM R2, R2, R19, 12582913 ;  /* 0x4b40000102027423 */ /* 0x000fc80000004013 */
[C---:B------:R-:W-:Y:S01]  /*2100*/  FADD R17, R2.reuse, -12583039 ;  /* 0xcb40007f02117421 */ /* 0x040fe20000000000 */
[----:B------:R-:W-:-:S03]  /*2110*/  IMAD.SHL.U32 R2, R2, 0x800000, RZ ;  /* 0x0080000002027824 */ /* 0x000fc600078e00ff */
[----:B------:R-:W-:-:S04]  /*2120*/  FFMA R17, R0, -1.4426950216293334961, -R17 ;  /* 0xbfb8aa3b00117823 */ /* 0x000fc80000000811 */
[----:B------:R-:W-:-:S06]  /*2130*/  FFMA R17, R0, -1.925963033500011079e-08, R17 ;  /* 0xb2a5706000117823 */ /* 0x000fcc0000000011 */
[----:B------:R-:W0:Y:S02]  /*2140*/  MUFU.EX2 R17, R17 ;  /* 0x0000001100117308 */ /* 0x000e240000000800 */
[----:B0-----:R-:W-:-:S05]  /*2150*/  FFMA R2, R2, R17, 1 ;  /* 0x3f80000002027423 */ /* 0x001fca0000000011 */
[----:B------:R-:W-:-:S04]  /*2160*/  IADD3 R0, PT, PT, R2, 0x1800000, RZ ;  /* 0x0180000002007810 */ /* 0x000fc80007ffe0ff */
[----:B------:R-:W-:-:S04]  /*2170*/  LOP3.LUT R0, R0, 0x7f800000, RZ, 0xc0, !PT ;  /* 0x7f80000000007812 */ /* 0x000fc800078ec0ff */
[----:B------:R-:W-:-:S13]  /*2180*/  ISETP.GT.U32.AND P0, PT, R0, 0x1ffffff, PT ;  /* 0x01ffffff0000780c */ /* 0x000fda0003f04070 */
[----:B------:R-:W-:Y:S05]  /*2190*/  @P0 BRA `(.L_x_27) ;  /* 0x0000000000140947 */ /* 0x000fea0003800000 */
[----:B------:R-:W-:Y:S01]  /*21a0*/  IMAD.MOV.U32 R0, RZ, RZ, R2 ;  /* 0x000000ffff007224 */ /* 0x000fe200078e0002 */
[----:B------:R-:W-:-:S07]  /*21b0*/  MOV R12, 0x21d0 ;  /* 0x000021d0000c7802 */ /* 0x000fce0000000f00 */
[----:B------:R-:W-:Y:S05]  /*21c0*/  CALL.REL.NOINC `($__internal_0_$__cuda_sm20_rcp_rn_f32_slowpath) ;  /* 0x0000003000307944 */ /* 0x000fea0003c00000 */
[----:B------:R-:W-:Y:S01]  /*21d0*/  MOV R19, R0 ;  /* 0x0000000000137202 */ /* 0x000fe20000000f00 */
[----:B------:R-:W-:Y:S06]  /*21e0*/  BRA `(.L_x_28) ;  /* 0x0000000000107947 */ /* 0x000fec0003800000 */
.L_x_27:
[----:B------:R-:W0:Y:S02]  /*21f0*/  MUFU.RCP R19, R2 ;  /* 0x0000000200137308 */ /* 0x000e240000001000 */
[----:B0-----:R-:W-:-:S04]  /*2200*/  FFMA R0, R2, R19, -1 ;  /* 0xbf80000002007423 */ /* 0x001fc80000000013 */
[----:B------:R-:W-:-:S04]  /*2210*/  FADD.FTZ R0, -R0, -RZ ;  /* 0x800000ff00007221 */ /* 0x000fc80000010100 */
[----:B------:R-:W-:-:S07]  /*2220*/  FFMA R19, R19, R0, R19 ;  /* 0x0000000013137223 */ /* 0x000fce0000000013 */
.L_x_28:
[----:B------:R-:W-:Y:S05]  /*2230*/  BSYNC.RECONVERGENT B1 ;  /* 0x0000000000017941 */ /* 0x000fea0003800200 */
.L_x_26:
[C---:B------:R-:W-:Y:S02]  /*2240*/  R2UR UR4, R14.reuse ;  /* 0x000000000e0472ca */ /* 0x040fe400000e0000 */
[C---:B------:R-:W-:Y:S02]  /*2250*/  R2UR UR5, R15.reuse ;  /* 0x000000000f0572ca */ /* 0x040fe400000e0000 */
[----:B------:R-:W-:Y:S02]  /*2260*/  R2UR UR6, R14 ;  /* 0x000000000e0672ca */ /* 0x000fe400000e0000 */
[----:B------:R-:W-:Y:S02]  /*2270*/  R2UR UR7, R15 ;  /* 0x000000000f0772ca */ /* 0x000fe400000e0000 */
[----:B------:R-:W-:-:S05]  /*2280*/  IADD3 R16, P0, PT, R6, R8, RZ ;  /* 0x0000000806107210 */ /* 0x000fca0007f1e0ff */
[----:B------:R-:W-:Y:S02]  /*2290*/  IMAD.X R17, R7, 0x1, R9, P0 ;  /* 0x0000000107117824 */ /* 0x000fe400000e0609 */
[----:B------:R0:W-:Y:S04]  /*22a0*/  ST.E desc[UR4][R8.64], R19 ;  /* 0x0000001308007985 */ /* 0x0001e8000c101904 */
[----:B------:R-:W2:Y:S01]  /*22b0*/  LD.E R0, desc[UR6][R16.64+-0x4] ;  /* 0xfffffc0610007980 */ /* 0x000ea2000c101900 */
[----:B------:R-:W-:Y:S02]  /*22c0*/  HFMA2 R21, -RZ, RZ, 0.96630859375, -0.0022525787353515625 ;  /* 0x3bbb989dff157431 */ /* 0x000fe400000001ff */
[----:B------:R-:W-:Y:S01]  /*22d0*/  IMAD.MOV.U32 R23, RZ, RZ, 0x437c0000 ;  /* 0x437c0000ff177424 */ /* 0x000fe200078e00ff */
[----:B------:R-:W-:Y:S02]  /*22e0*/  BSSY.RECONVERGENT B1, `(.L_x_29) ;  /* 0x0000016000017945 */ /* 0x000fe40003800200 */
[----:B--2---:R-:W-:-:S04]  /*22f0*/  FFMA.SAT R2, R0, -R21, 0.5 ;  /* 0x3f00000000027423 */ /* 0x004fc80000002815 */
[----:B------:R-:W-:-:S04]  /*2300*/  FFMA.RM R2, R2, R23, 12582913 ;  /* 0x4b40000102027423 */ /* 0x000fc80000004017 */
[C---:B------:R-:W-:Y:S01]  /*2310*/  FADD R21, R2.reuse, -12583039 ;  /* 0xcb40007f02157421 */ /* 0x040fe20000000000 */
[----:B------:R-:W-:-:S03]  /*2320*/  SHF.L.U32 R2, R2, 0x17, RZ ;  /* 0x0000001702027819 */ /* 0x000fc600000006ff */
[----:B------:R-:W-:-:S04]  /*2330*/  FFMA R21, R0, -1.4426950216293334961, -R21 ;  /* 0xbfb8aa3b00157823 */ /* 0x000fc80000000815 */
[----:B------:R-:W-:-:S06]  /*2340*/  FFMA R21, R0, -1.925963033500011079e-08, R21 ;  /* 0xb2a5706000157823 */ /* 0x000fcc0000000015 */
[----:B------:R-:W1:Y:S02]  /*2350*/  MUFU.EX2 R21, R21 ;  /* 0x0000001500157308 */ /* 0x000e640000000800 */
[----:B-1----:R-:W-:-:S04]  /*2360*/  FFMA R2, R2, R21, 1 ;  /* 0x3f80000002027423 */ /* 0x002fc80000000015 */
[----:B------:R-:W-:-:S05]  /*2370*/  VIADD R0, R2, 0x1800000 ;  /* 0x0180000002007836 */ /* 0x000fca0000000000 */
[----:B------:R-:W-:-:S04]  /*2380*/  LOP3.LUT R0, R0, 0x7f800000, RZ, 0xc0, !PT ;  /* 0x7f80000000007812 */ /* 0x000fc800078ec0ff */
[----:B------:R-:W-:-:S13]  /*2390*/  ISETP.GT.U32.AND P0, PT, R0, 0x1ffffff, PT ;  /* 0x01ffffff0000780c */ /* 0x000fda0003f04070 */
[----:B0-----:R-:W-:Y:S05]  /*23a0*/  @P0 BRA `(.L_x_30) ;  /* 0x0000000000140947 */ /* 0x001fea0003800000 */
[----:B------:R-:W-:Y:S02]  /*23b0*/  MOV R0, R2 ;  /* 0x0000000200007202 */ /* 0x000fe40000000f00 */
[----:B------:R-:W-:-:S07]  /*23c0*/  MOV R12, 0x23e0 ;  /* 0x000023e0000c7802 */ /* 0x000fce0000000f00 */
[----:B------:R-:W-:Y:S05]  /*23d0*/  CALL.REL.NOINC `($__internal_0_$__cuda_sm20_rcp_rn_f32_slowpath) ;  /* 0x0000002c00ac7944 */ /* 0x000fea0003c00000 */
[----:B------:R-:W-:Y:S01]  /*23e0*/  IMAD.MOV.U32 R21, RZ, RZ, R0 ;  /* 0x000000ffff157224 */ /* 0x000fe200078e0000 */
[----:B------:R-:W-:Y:S06]  /*23f0*/  BRA `(.L_x_31) ;  /* 0x0000000000107947 */ /* 0x000fec0003800000 */
.L_x_30:
[----:B------:R-:W0:Y:S02]  /*2400*/  MUFU.RCP R21, R2 ;  /* 0x0000000200157308 */ /* 0x000e240000001000 */
[----:B0-----:R-:W-:-:S04]  /*2410*/  FFMA R0, R2, R21, -1 ;  /* 0xbf80000002007423 */ /* 0x001fc80000000015 */
[----:B------:R-:W-:-:S04]  /*2420*/  FADD.FTZ R0, -R0, -RZ ;  /* 0x800000ff00007221 */ /* 0x000fc80000010100 */
[----:B------:R-:W-:-:S07]  /*2430*/  FFMA R21, R21, R0, R21 ;  /* 0x0000000015157223 */ /* 0x000fce0000000015 */
.L_x_31:
[----:B------:R-:W-:Y:S05]  /*2440*/  BSYNC.RECONVERGENT B1 ;  /* 0x0000000000017941 */ /* 0x000fea0003800200 */
.L_x_29:
[C---:B------:R-:W-:Y:S01]  /*2450*/  R2UR UR4, R14.reuse ;  /* 0x000000000e0472ca */ /* 0x040fe200000e0000 */
[----:B------:R-:W-:Y:S01]  /*2460*/  IMAD.WIDE.U32 R18, R3, 0x4, R8 ;  /* 0x0000000403127825 */ /* 0x000fe200078e0008 */
[C---:B------:R-:W-:Y:S02]  /*2470*/  R2UR UR5, R15.reuse ;  /* 0x000000000f0572ca */ /* 0x040fe400000e0000 */
[----:B------:R-:W-:Y:S02]  /*2480*/  R2UR UR6, R14 ;  /* 0x000000000e0672ca */ /* 0x000fe400000e0000 */
[----:B------:R-:W-:-:S09]  /*2490*/  R2UR UR7, R15 ;  /* 0x000000000f0772ca */ /* 0x000fd200000e0000 */
[----:B------:R0:W-:Y:S04]  /*24a0*/  ST.E desc[UR4][R16.64+-0x4], R21 ;  /* 0xfffffc1510007985 */ /* 0x0001e8000c101904 */
[----:B------:R-:W2:Y:S01]  /*24b0*/  LD.E R0, desc[UR6][R18.64] ;  /* 0x0000000612007980 */ /* 0x000ea2000c101900 */
[----:B------:R-:W-:Y:S01]  /*24c0*/  MOV R23, 0x3bbb989d ;  /* 0x3bbb989d00177802 */ /* 0x000fe20000000f00 */
[----:B------:R-:W-:Y:S01]  /*24d0*/  IMAD.MOV.U32 R25, RZ, RZ, 0x437c0000 ;  /* 0x437c0000ff197424 */ /* 0x000fe200078e00ff */
[----:B------:R-:W-:Y:S03]  /*24e0*/  BSSY.RECONVERGENT B1, `(.L_x_32) ;  /* 0x0000016000017945 */ /* 0x000fe60003800200 */
        /* <DEDUP_REMOVED lines=17> */
.L_x_33:
[----:B------:R-:W0:Y:S02]  /*2600*/  MUFU.RCP R23, R2 ;  /* 0x0000000200177308 */ /* 0x000e240000001000 */
[----:B0-----:R-:W-:-:S04]  /*2610*/  FFMA R0, R2, R23, -1 ;  /* 0xbf80000002007423 */ /* 0x001fc80000000017 */
[----:B------:R-:W-:-:S04]  /*2620*/  FADD.FTZ R0, -R0, -RZ ;  /* 0x800000ff00007221 */ /* 0x000fc80000010100 */
[----:B------:R-:W-:-:S07]  /*2630*/  FFMA R23, R23, R0, R23 ;  /* 0x0000000017177223 */ /* 0x000fce0000000017 */
.L_x_34:
[----:B------:R-:W-:Y:S05]  /*2640*/  BSYNC.RECONVERGENT B1 ;  /* 0x0000000000017941 */ /* 0x000fea0003800200 */
.L_x_32:
[C---:B------:R-:W-:Y:S01]  /*2650*/  R2UR UR4, R14.reuse ;  /* 0x000000000e0472ca */ /* 0x040fe200000e0000 */
[----:B------:R-:W-:Y:S01]  /*2660*/  IMAD.WIDE.U32 R20, R13, 0x4, R8 ;  /* 0x000000040d147825 */ /* 0x000fe200078e0008 */
[C---:B------:R-:W-:Y:S02]  /*2670*/  R2UR UR5, R15.reuse ;  /* 0x000000000f0572ca */ /* 0x040fe400000e0000 */
[----:B------:R-:W-:Y:S02]  /*2680*/  R2UR UR6, R14 ;  /* 0x000000000e0672ca */ /* 0x000fe400000e0000 */
[----:B------:R-:W-:-:S09]  /*2690*/  R2UR UR7, R15 ;  /* 0x000000000f0772ca */ /* 0x000fd200000e0000 */
[----:B------:R0:W-:Y:S04]  /*26a0*/  ST.E desc[UR4][R18.64], R23 ;  /* 0x0000001712007985 */ /* 0x0001e8000c101904 */
[----:B------:R-:W2:Y:S01]  /*26b0*/  LD.E R2, desc[UR6][R20.64] ;  /* 0x0000000614027980 */ /* 0x000ea2000c101900 */
[----:B------:R-:W-:Y:S02]  /*26c0*/  HFMA2 R24, -RZ, RZ, 1.125, -9232 ;  /* 0x3c80f082ff187431 */ /* 0x000fe400000001ff */
[----:B------:R-:W-:Y:S02]  /*26d0*/  IMAD.MOV.U32 R27, RZ, RZ, 0x3f800000 ;  /* 0x3f800000ff1b7424 */ /* 0x000fe400078e00ff */
[C---:B--2---:R-:W-:Y:S01]  /*26e0*/  FMUL R0, |R2|.reuse, 2.8853900432586669922 ;  /* 0x4038aa3b02007820 */ /* 0x044fe20000400200 */
[C---:B------:R-:W-:Y:S01]  /*26f0*/  FMUL R25, R2.reuse, R2 ;  /* 0x0000000202197220 */ /* 0x040fe20000400000 */
[----:B------:R-:W-:-:S02]  /*2700*/  FSETP.GE.AND P1, PT, |R2|, 0.60000002384185791016, PT ;  /* 0x3f19999a0200780b */ /* 0x000fc40003f26200 */
[----:B------:R-:W-:Y:S01]  /*2710*/  FSETP.GE.AND P0, PT, |R2|, 9.010913848876953125, PT ;  /* 0x41102cb40200780b */ /* 0x000fe20003f06200 */
[C---:B------:R-:W-:Y:S01]  /*2720*/  FFMA R24, R25.reuse, R24, -0.052303962409496307373 ;  /* 0xbd563cae19187423 */ /* 0x040fe20000000018 */
[----:B------:R-:W1:Y:S03]  /*2730*/  MUFU.EX2 R0, R0 ;  /* 0x0000000000007308 */ /* 0x000e660000000800 */
[----:B------:R-:W-:Y:S01]  /*2740*/  FFMA R24, R25, R24, 0.1331529766321182251 ;  /* 0x3e08594119187423 */ /* 0x000fe20000000018 */
[----:B-1----:R-:W-:-:S03]  /*2750*/  FADD R12, R0, 1 ;  /* 0x3f800000000c7421 */ /* 0x002fc60000000000 */
[----:B------:R-:W-:-:S04]  /*2760*/  FFMA R0, R25, R24, -0.33332768082618713379 ;  /* 0xbeaaa9ed19007423 */ /* 0x000fc80000000018 */
[----:B------:R-:W-:Y:S01]  /*2770*/  FFMA R25, R25, R0, RZ ;  /* 0x0000000019197223 */ /* 0x000fe200000000ff */
[----:B------:R-:W0:Y:S02]  /*2780*/  MUFU.RCP R12, R12 ;  /* 0x0000000c000c7308 */ /* 0x000e240000001000 */
[----:B0-----:R-:W-:-:S05]  /*2790*/  FFMA R23, R12, -2, R27 ;  /* 0xc00000000c177823 */ /* 0x001fca000000001b */
[----:B------:R-:W-:-:S04]  /*27a0*/  FSEL R23, R23, 1, !P0 ;  /* 0x3f80000017177808 */ /* 0x000fc80004000000 */
[--C-:B------:R-:W-:Y:S01]  /*27b0*/  LOP3.LUT R23, R23, 0x80000000, R2.reuse, 0xb8, !PT ;  /* 0x8000000017177812 */ /* 0x100fe200078eb802 */
[----:B------:R-:W-:-:S05]  /*27c0*/  @!P1 FFMA R23, R2, R25, R2 ;  /* 0x0000001902179223 */ /* 0x000fca0000000002 */
        /* <DEDUP_REMOVED lines=22> */
.L_x_36:
[----:B------:R-:W0:Y:S02]  /*2930*/  MUFU.RCP R23, R2 ;  /* 0x0000000200177308 */ /* 0x000e240000001000 */
[----:B0-----:R-:W-:-:S04]  /*2940*/  FFMA R0, R2, R23, -1 ;  /* 0xbf80000002007423 */ /* 0x001fc80000000017 */
[----:B------:R-:W-:-:S04]  /*2950*/  FADD.FTZ R0, -R0, -RZ ;  /* 0x800000ff00007221 */ /* 0x000fc80000010100 */
[----:B------:R-:W-:-:S07]  /*2960*/  FFMA R23, R23, R0, R23 ;  /* 0x0000000017177223 */ /* 0x000fce0000000017 */
.L_x_37:
[----:B------:R-:W-:Y:S05]  /*2970*/  BSYNC.RECONVERGENT B1 ;  /* 0x0000000000017941 */ /* 0x000fea0003800200 */
.L_x_35:
[C---:B------:R-:W-:Y:S02]  /*2980*/  R2UR UR4, R14.reuse ;  /* 0x000000000e0472ca */ /* 0x040fe400000e0000 */
[C---:B------:R-:W-:Y:S02]  /*2990*/  R2UR UR5, R15.reuse ;  /* 0x000000000f0572ca */ /* 0x040fe400000e0000 */
[----:B------:R-:W-:Y:S02]  /*29a0*/  R2UR UR6, R14 ;  /* 0x000000000e0672ca */ /* 0x000fe400000e0000 */
[----:B------:R-:W-:-:S09]  /*29b0*/  R2UR UR7, R15 ;  /* 0x000000000f0772ca */ /* 0x000fd200000e0000 */
        /* <DEDUP_REMOVED lines=22> */
.L_x_39:
[----:B------:R-:W0:Y:S02]  /*2b20*/  MUFU.RCP R23, R2 ;  /* 0x0000000200177308 */ /* 0x000e240000001000 */
[----:B0-----:R-:W-:-:S04]  /*2b30*/  FFMA R0, R2, R23, -1 ;  /* 0xbf80000002007423 */ /* 0x001fc80000000017 */
[----:B------:R-:W-:-:S04]  /*2b40*/  FADD.FTZ R0, -R0, -RZ ;  /* 0x800000ff00007221 */ /* 0x000fc80000010100 */
[----:B------:R-:W-:-:S07]  /*2b50*/  FFMA R23, R23, R0, R23 ;  /* 0x0000000017177223 */ /* 0x000fce0000000017 */
.L_x_40:
[----:B------:R-:W-:Y:S05]  /*2b60*/  BSYNC.RECONVERGENT B1 ;  /* 0x0000000000017941 */ /* 0x000fea0003800200 */
.L_x_38:
[C---:B------:R-:W-:Y:S02]  /*2b70*/  R2UR UR4, R14.reuse ;  /* 0x000000000e0472ca */ /* 0x040fe400000e0000 */
        /* <DEDUP_REMOVED lines=25> */
.L_x_42:
[----:B------:R-:W0:Y:S02]  /*2d10*/  MUFU.RCP R17, R2 ;  /* 0x0000000200117308 */ /* 0x000e240000001000 */
[----:B0-----:R-:W-:-:S04]  /*2d20*/  FFMA R0, R2, R17, -1 ;  /* 0xbf80000002007423 */ /* 0x001fc80000000011 */
[----:B------:R-:W-:-:S04]  /*2d30*/  FADD.FTZ R0, -R0, -RZ ;  /* 0x800000ff00007221 */ /* 0x000fc80000010100 */
[----:B------:R-:W-:-:S07]  /*2d40*/  FFMA R17, R17, R0, R17 ;  /* 0x0000000011117223 */ /* 0x000fce0000000011 */
.L_x_43:
[----:B------:R-:W-:Y:S05]  /*2d50*/  BSYNC.RECONVERGENT B1 ;  /* 0x0000000000017941 */ /* 0x000fea0003800200 */
.L_x_41:
[C---:B------:R-:W-:Y:S02]  /*2d60*/  R2UR UR4, R14.reuse ;  /* 0x000000000e0472ca */ /* 0x040fe400000e0000 */
[C---:B------:R-:W-:Y:S02]  /*2d70*/  R2UR UR5, R15.reuse ;  /* 0x000000000f0572ca */ /* 0x040fe400000e0000 */
[----:B------:R-:W-:Y:S02]  /*2d80*/  R2UR UR6, R14 ;  /* 0x000000000e0672ca */ /* 0x000fe400000e0000 */
[----:B------:R-:W-:-:S09]  /*2d90*/  R2UR UR7, R15 ;  /* 0x000000000f0772ca */ /* 0x000fd200000e0000 */
[----:B------:R0:W-:Y:S04]  /*2da0*/  ST.E desc[UR4][R18.64+0x4], R17 ;  /* 0x0000041112007985 */ /* 0x0001e8000c101904 */
[----:B------:R-:W2:Y:S01]  /*2db0*/  LD.E R2, desc[UR6][R20.64+0x4] ;  /* 0x0000040614027980 */ /* 0x000ea2000c101900 */
[----:B------:R-:W-:Y:S02]  /*2dc0*/  HFMA2 R24, -RZ, RZ, 1.125, -9232 ;  /* 0x3c80f082ff187431 */ /* 0x000fe400000001ff */
[----:B------:R-:W-:Y:S01]  /*2dd0*/  IMAD.MOV.U32 R25, RZ, RZ, 0x3f800000 ;  /* 0x3f800000ff197424 */ /* 0x000fe200078e00ff */
[----:B------:R-:W-:Y:S01]  /*2de0*/  IADD3 R11, PT, PT, R11, 0x2, RZ ;  /* 0x000000020b0b7810 */ /* 0x000fe20007ffe0ff */
        /* <DEDUP_REMOVED lines=10> */
[----:B------:R-:W1:Y:S02]  /*2e90*/  MUFU.RCP R12, R12 ;  /* 0x0000000c000c7308 */ /* 0x000e640000001000 */
[----:B-1----:R-:W-:-:S05]  /*2ea0*/  FFMA R16, R12, -2, R25 ;  /* 0xc00000000c107823 */ /* 0x002fca0000000019 */
[----:B0-----:R-:W-:Y:S02]  /*2eb0*/  FSEL R17, R16, 1, !P0 ;  /* 0x3f80000010117808 */ /* 0x001fe40004000000 */
[----:B------:R-:W-:Y:S02]  /*2ec0*/  ISETP.NE.AND P0, PT, R11, RZ, PT ;  /* 0x000000ff0b00720c */ /* 0x000fe40003f05270 */
[--C-:B------:R-:W-:Y:S01]  /*2ed0*/  LOP3.LUT R17, R17, 0x80000000, R2.reuse, 0xb8, !PT ;  /* 0x8000000011117812 */ /* 0x100fe200078eb802 */
[----:B------:R-:W-:Y:S01]  /*2ee0*/  @!P1 FFMA R17, R2, R23, R2 ;  /* 0x0000001702119223 */ /* 0x000fe20000000002 */
[----:B------:R-:W-:-:S04]  /*2ef0*/  IADD3 R8, P1, PT, R8, 0x8, RZ ;  /* 0x0000000808087810 */ /* 0x000fc80007f3e0ff */
[----:B------:R0:W-:Y:S01]  /*2f00*/  ST.E desc[UR4][R20.64+0x4], R17 ;  /* 0x0000041114007985 */ /* 0x0001e2000c101904 */
[----:B------:R-:W-:-:S04]  /*2f10*/  IMAD.X R9, RZ, RZ, R9, P1 ;  /* 0x000000ffff097224 */ /* 0x000fc800008e0609 */
[----:B------:R-:W-:Y:S05]  /*2f20*/  @P0 BRA `(.L_x_44) ;  /* 0xfffffff000540947 */ /* 0x000fea000383ffff */
[----:B------:R-:W-:Y:S05]  /*2f30*/  BSYNC.RECONVERGENT B0 ;  /* 0x0000000000007941 */ /* 0x000fea0003800200 */
.L_x_25:
[----:B------:R-:W-:Y:S01]  /*2f40*/  MOV R16, R10 ;  /* 0x0000000a00107202 */ /* 0x000fe20000000f00 */
[----:B0-----:R-:W-:-:S07]  /*2f50*/  IMAD.MOV.U32 R17, RZ, RZ, RZ ;  /* 0x000000ffff117224 */ /* 0x001fce00078e00ff */
.L_x_24:
[----:B------:R-:W0:Y:S01]  /*2f60*/  LDC R7, c[0x0][0x3c0] ;  /* 0x0000f000ff077b82 */ /* 0x000e220000000800 */
[----:B------:R-:W-:Y:S01]  /*2f70*/  ISETP.NE.AND P0, PT, R22, RZ, PT ;  /* 0x000000ff1600720c */ /* 0x000fe20003f05270 */
[----:B------:R-:W-:-:S04]  /*2f80*/  IMAD.WIDE.U32 R10, R3, 0x4, R4 ;  /* 0x00000004030a7825 */ /* 0x000fc800078e0004 */
[----:B------:R-:W-:-:S04]  /*2f90*/  IMAD.WIDE.U32 R8, R13, 0x4, R4 ;  /* 0x000000040d087825 */ /* 0x000fc800078e0004 */
[----:B0-----:R-:W-:-:S04]  /*2fa0*/  IMAD.WIDE.U32 R6, R7, 0x4, R4 ;  /* 0x0000000407067825 */ /* 0x001fc800078e0004 */
[----:B------:R-:W-:Y:S05]  /*2fb0*/  @!P0 BRA `(.L_x_45) ;  /* 0x0000000400f08947 */ /* 0x000fea0003800000 */
[----:B------:R-:W-:Y:S02]  /*2fc0*/  SHF.L.U32 R19, R16, 0x2, RZ ;  /* 0x0000000210137819 */ /* 0x000fe400000006ff */
[----:B------:R-:W-:Y:S02]  /*2fd0*/  R2UR UR4, R14 ;  /* 0x000000000e0472ca */ /* 0x000fe400000e0000 */
[----:B------:R-:W-:Y:S02]  /*2fe0*/  R2UR UR5, R15 ;  /* 0x000000000f0572ca */ /* 0x000fe400000e0000 */
[----:B------:R-:W-:Y:S02]  /*2ff0*/  SHF.L.U64.HI R21, R16, 0x2, R17 ;  /* 0x0000000210157819 */ /* 0x000fe40000010211 */
[----:B------:R-:W-:-:S05]  /*3000*/  IADD3 R16, P0, PT, R4, R19, RZ ;  /* 0x0000001304107210 */ /* 0x000fca0007f1e0ff */
[----:B------:R-:W-:-:S05]  /*3010*/  IMAD.X R17, R5, 0x1, R21, P0 ;  /* 0x0000000105117824 */ /* 0x000fca00000e0615 */
        /* <DEDUP_REMOVED lines=10> */
[----:B------:R-:W0:Y:S02]  /*30c0*/  MUFU.EX2 R23, R23 ;  /* 0x0000001700177308 */ /* 0x000e240000000800 */
[----:B0-----:R-:W-:-:S04]  /*30d0*/  FFMA R2, R2, R23, 1 ;  /* 0x3f80000002027423 */ /* 0x001fc80000000017 */
[----:B------:R-:W-:-:S05]  /*30e0*/  VIADD R0, R2, 0x1800000 ;  /* 0x0180000002007836 */ /* 0x000fca0000000000 */
[----:B------:R-:W-:-:S04]  /*30f0*/  LOP3.LUT R0, R0, 0x7f800000, RZ, 0xc0, !PT ;  /* 0x7f80000000007812 */ /* 0x000fc800078ec0ff */
[----:B------:R-:W-:-:S13]  /*3100*/  ISETP.GT.U32.AND P0, PT, R0, 0x1ffffff, PT ;  /* 0x01ffffff0000780c */ /* 0x000fda0003f04070 */
[----:B------:R-:W-:Y:S05]  /*3110*/  @P0 BRA `(.L_x_47) ;  /* 0x0000000000140947 */ /* 0x000fea0003800000 */
[----:B------:R-:W-:Y:S02]  /*3120*/  MOV R0, R2 ;  /* 0x0000000200007202 */ /* 0x000fe40000000f00 */
[----:B------:R-:W-:-:S07]  /*3130*/  MOV R12, 0x3150 ;  /* 0x00003150000c7802 */ /* 0x000fce0000000f00 */
[----:B------:R-:W-:Y:S05]  /*3140*/  CALL.REL.NOINC `($__internal_0_$__cuda_sm20_rcp_rn_f32_slowpath) ;  /* 0x0000002000507944 */ /* 0x000fea0003c00000 */
[----:B------:R-:W-:Y:S01]  /*3150*/  IMAD.MOV.U32 R25, RZ, RZ, R0 ;  /* 0x000000ffff197224 */ /* 0x000fe200078e0000 */
[----:B------:R-:W-:Y:S06]  /*3160*/  BRA `(.L_x_48) ;  /* 0x0000000000107947 */ /* 0x000fec0003800000 */
.L_x_47:
[----:B------:R-:W0:Y:S02]  /*3170*/  MUFU.RCP R25, R2 ;  /* 0x0000000200197308 */ /* 0x000e240000001000 */
[----:B0-----:R-:W-:-:S04]  /*3180*/  FFMA R0, R2, R25, -1 ;  /* 0xbf80000002007423 */ /* 0x001fc80000000019 */
[----:B------:R-:W-:-:S04]  /*3190*/  FADD.FTZ R0, -R0, -RZ ;  /* 0x800000ff00007221 */ /* 0x000fc80000010100 */
[----:B------:R-:W-:-:S07]  /*31a0*/  FFMA R25, R25, R0, R25 ;  /* 0x0000000019197223 */ /* 0x000fce0000000019 */
.L_x_48:
[----:B------:R-:W-:Y:S05]  /*31b0*/  BSYNC.RECONVERGENT B0 ;  /* 0x0000000000007941 */ /* 0x000fea0003800200 */
.L_x_46:
[C---:B------:R-:W-:Y:S02]  /*31c0*/  R2UR UR4, R14.reuse ;  /* 0x000000000e0472ca */ /* 0x040fe400000e0000 */
[C---:B------:R-:W-:Y:S02]  /*31d0*/  R2UR UR5, R15.reuse ;  /* 0x000000000f0572ca */ /* 0x040fe400000e0000 */
[----:B------:R-:W-:Y:S02]  /*31e0*/  R2UR UR6, R14 ;  /* 0x000000000e0672ca */ /* 0x000fe400000e0000 */
[----:B------:R-:W-:Y:S02]  /*31f0*/  R2UR UR7, R15 ;  /* 0x000000000f0772ca */ /* 0x000fe400000e0000 */
[----:B------:R-:W-:-:S04]  /*3200*/  IADD3 R22, P0, PT, R6, R19, RZ ;  /* 0x0000001306167210 */ /* 0x000fc80007f1e0ff */
[----:B------:R-:W-:-:S03]  /*3210*/  IADD3.X R23, PT, PT, R7, R21, RZ, P0, !PT ;  /* 0x0000001507177210 */ /* 0x000fc600007fe4ff */
[----:B------:R0:W-:Y:S04]  /*3220*/  ST.E desc[UR4][R16.64], R25 ;  /* 0x0000001910007985 */ /* 0x0001e8000c101904 */
[----:B------:R-:W2:Y:S01]  /*3230*/  LD.E R0, desc[UR6][R22.64] ;  /* 0x0000000616007980 */ /* 0x000ea2000c101900 */
[----:B------:R-:W-:Y:S01]  /*3240*/  IMAD.MOV.U32 R27, RZ, RZ, 0x3bbb989d ;  /* 0x3bbb989dff1b7424 */ /* 0x000fe200078e00ff */
[----:B------:R-:W-:Y:S01]  /*3250*/  MOV R29, 0x437c0000 ;  /* 0x437c0000001d7802 */ /* 0x000fe20000000f00 */
[----:B------:R-:W-:Y:S02]  /*3260*/  BSSY.RECONVERGENT B0, `(.L_x_49) ;  /* 0x0000016000007945 */ /* 0x000fe40003800200 */
[----:B--2---:R-:W-:-:S04]  /*3270*/  FFMA.SAT R2, R0, -R27, 0.5 ;  /* 0x3f00000000027423 */ /* 0x004fc8000000281b */
[----:B------:R-:W-:-:S04]  /*3280*/  FFMA.RM R2, R2, R29, 12582913 ;  /* 0x4b40000102027423 */ /* 0x000fc8000000401d */
[C---:B------:R-:W-:Y:S01]  /*3290*/  FADD R27, R2.reuse, -12583039 ;  /* 0xcb40007f021b7421 */ /* 0x040fe20000000000 */
[----:B------:R-:W-:-:S03]  /*32a0*/  IMAD.SHL.U32 R2, R2, 0x800000, RZ ;  /* 0x0080000002027824 */ /* 0x000fc600078e00ff */
[----:B------:R-:W-:-:S04]  /*32b0*/  FFMA R27, R0, -1.4426950216293334961, -R27 ;  /* 0xbfb8aa3b001b7823 */ /* 0x000fc8000000081b */
[----:B------:R-:W-:-:S06]  /*32c0*/  FFMA R27, R0, -1.925963033500011079e-08, R27 ;  /* 0xb2a57060001b7823 */ /* 0x000fcc000000001b */
[----:B------:R-:W1:Y:S02]  /*32d0*/  MUFU.EX2 R27, R27 ;  /* 0x0000001b001b7308 */ /* 0x000e640000000800 */
[----:B-1----:R-:W-:-:S05]  /*32e0*/  FFMA R2, R2, R27, 1 ;  /* 0x3f80000002027423 */ /* 0x002fca000000001b */
[----:B------:R-:W-:-:S04]  /*32f0*/  IADD3 R0, PT, PT, R2, 0x1800000, RZ ;  /* 0x0180000002007810 */ /* 0x000fc80007ffe0ff */
[----:B------:R-:W-:-:S04]  /*3300*/  LOP3.LUT R0, R0, 0x7f800000, RZ, 0xc0, !PT ;  /* 0x7f80000000007812 */ /* 0x000fc800078ec0ff */
[----:B------:R-:W-:-:S13]  /*3310*/  ISETP.GT.U32.AND P0, PT, R0, 0x1ffffff, PT ;  /* 0x01ffffff0000780c */ /* 0x000fda0003f04070 */
[----:B0-----:R-:W-:Y:S05]  /*3320*/  @P0 BRA `(.L_x_50) ;  /* 0x0000000000140947 */ /* 0x001fea0003800000 */
[----:B------:R-:W-:Y:S01]  /*3330*/  IMAD.MOV.U32 R0, RZ, RZ, R2 ;  /* 0x000000ffff007224 */ /* 0x000fe200078e0002 */
[----:B------:R-:W-:-:S07]  /*3340*/  MOV R12, 0x3360 ;  /* 0x00003360000c7802 */ /* 0x000fce0000000f00 */
[----:B------:R-:W-:Y:S05]  /*3350*/  CALL.REL.NOINC `($__internal_0_$__cuda_sm20_rcp_rn_f32_slowpath) ;  /* 0x0000001c00cc7944 */ /* 0x000fea0003c00000 */
[----:B------:R-:W-:Y:S01]  /*3360*/  MOV R25, R0 ;  /* 0x0000000000197202 */ /* 0x000fe20000000f00 */
[----:B------:R-:W-:Y:S06]  /*3370*/  BRA `(.L_x_51) ;  /* 0x0000000000107947 */ /* 0x000fec0003800000 */
.L_x_50:
[----:B------:R-:W0:Y:S02]  /*3380*/  MUFU.RCP R25, R2 ;  /* 0x0000000200197308 */ /* 0x000e240000001000 */
[----:B0-----:R-:W-:-:S04]  /*3390*/  FFMA R0, R2, R25, -1 ;  /* 0xbf80000002007423 */ /* 0x001fc80000000019 */
[----:B------:R-:W-:-:S04]  /*33a0*/  FADD.FTZ R0, -R0, -RZ ;  /* 0x800000ff00007221 */ /* 0x000fc80000010100 */
[----:B------:R-:W-:-:S07]  /*33b0*/  FFMA R25, R25, R0, R25 ;  /* 0x0000000019197223 */ /* 0x000fce0000000019 */
.L_x_51:
[----:B------:R-:W-:Y:S05]  /*33c0*/  BSYNC.RECONVERGENT B0 ;  /* 0x0000000000007941 */ /* 0x000fea0003800200 */
.L_x_49:
        /* <DEDUP_REMOVED lines=28> */
.L_x_53:
[----:B------:R-:W0:Y:S02]  /*3590*/  MUFU.RCP R23, R2 ;  /* 0x0000000200177308 */ /* 0x000e240000001000 */
[----:B0-----:R-:W-:-:S04]  /*35a0*/  FFMA R0, R2, R23, -1 ;  /* 0xbf80000002007423 */ /* 0x001fc80000000017 */
[----:B------:R-:W-:-:S04]  /*35b0*/  FADD.FTZ R0, -R0, -RZ ;  /* 0x800000ff00007221 */ /* 0x000fc80000010100 */
[----:B------:R-:W-:-:S07]  /*35c0*/  FFMA R23, R23, R0, R23 ;  /* 0x0000000017177223 */ /* 0x000fce0000000017 */
.L_x_54:
[----:B------:R-:W-:Y:S05]  /*35d0*/  BSYNC.RECONVERGENT B0 ;  /* 0x0000000000007941 */ /* 0x000fea0003800200 */
.L_x_52:
        /* <DEDUP_REMOVED lines=10> */
[C---:B--2---:R-:W-:Y:S01]  /*3680*/  FMUL R0, |R2|.reuse, 2.8853900432586669922 ;  /* 0x4038aa3b02007820 */ /* 0x044fe20000400200 */
[C---:B------:R-:W-:Y:S01]  /*3690*/  FMUL R21, R2.reuse, R2 ;  /* 0x0000000202157220 */ /* 0x040fe20000400000 */
[C---:B------:R-:W-:Y:S02]  /*36a0*/  FSETP.GE.AND P1, PT, |R2|.reuse, 0.60000002384185791016, PT ;  /* 0x3f19999a0200780b */ /* 0x040fe40003f26200 */
        /* <DEDUP_REMOVED lines=12> */
[----:B------:R0:W-:Y:S02]  /*3770*/  ST.E desc[UR4][R18.64], R17 ;  /* 0x0000001112007985 */ /* 0x0001e4000c101904 */
.L_x_45:
[----:B------:R-:W1:Y:S01]  /*3780*/  LDC R29, c[0x0][0x3c0] ;  /* 0x0000f000ff1d7b82 */ /* 0x000e620000000800 */
[----:B------:R-:W2:Y:S01]  /*3790*/  LDCU.64 UR6, c[0x0][0x3b0] ;  /* 0x00007600ff0677ac */ /* 0x000ea20008000a00 */
[----:B------:R-:W-:Y:S02]  /*37a0*/  HFMA2 R31, -RZ, RZ, 0, 0 ;  /* 0x00000000ff1f7431 */ /* 0x000fe400000001ff */
[C---:B-1----:R-:W-:Y:S01]  /*37b0*/  VIADD R0, R29.reuse, 0xffffffff ;  /* 0xffffffff1d007836 */ /* 0x042fe20000000000 */
[----:B------:R-:W-:-:S04]  /*37c0*/  LOP3.LUT R2, R29, 0x3, RZ, 0xc0, !PT ;  /* 0x000000031d027812 */ /* 0x000fc800078ec0ff */
[----:B------:R-:W-:Y:S02]  /*37d0*/  ISETP.GE.U32.AND P1, PT, R0, 0x3, PT ;  /* 0x000000030000780c */ /* 0x000fe40003f26070 */
[----:B------:R-:W-:-:S11]  /*37e0*/  ISETP.NE.AND P0, PT, R2, RZ, PT ;  /* 0x000000ff0200720c */ /* 0x000fd60003f05270 */
[----:B--2---:R-:W-:Y:S05]  /*37f0*/  @!P1 BRA `(.L_x_55) ;  /* 0x0000000800449947 */ /* 0x004fea0003800000 */
[----:B------:R-:W1:Y:S01]  /*3800*/  LDCU.64 UR8, c[0x0][0x3a8] ;  /* 0x00007500ff0877ac */ /* 0x000e620008000a00 */
[----:B------:R-:W-:Y:S01]  /*3810*/  LOP3.LUT R31, R29, 0x7ffffffc, RZ, 0xc0, !PT ;  /* 0x7ffffffc1d1f7812 */ /* 0x000fe200078ec0ff */
[----:B------:R-:W-:Y:S01]  /*3820*/  BSSY.RECONVERGENT B0, `(.L_x_55) ;  /* 0x000008e000007945 */ /* 0x000fe20003800200 */
[----:B------:R-:W-:Y:S01]  /*3830*/  UMOV UR4, 0x8 ;  /* 0x0000000800047882 */ /* 0x000fe20000000000 */
[----:B------:R-:W-:Y:S01]  /*3840*/  UMOV UR5, 0x0 ;  /* 0x0000000000057882 */ /* 0x000fe20000000000 */
[----:B------:R-:W-:Y:S01]  /*3850*/  IADD3 R12, PT, PT, -R31, RZ, RZ ;  /* 0x000000ff1f0c7210 */ /* 0x000fe20007ffe1ff */
[----:B------:R-:W-:-:S04]  /*3860*/  UIMAD.WIDE.U32 UR4, UR6, 0x1, UR4 ;  /* 0x00000001060478a5 */ /* 0x000fc8000f8e0004 */
[----:B------:R-:W-:Y:S02]  /*3870*/  UIADD3 UR6, UPT, UPT, UR5, UR7, URZ ;  /* 0x0000000705067290 */ /* 0x000fe4000fffe0ff */
[----:B------:R-:W-:Y:S01]  /*3880*/  IMAD.U32 R16, RZ, RZ, UR4 ;  /* 0x00000004ff107e24 */ /* 0x000fe2000f8e00ff */
[----:B0-----:R-:W-:Y:S01]  /*3890*/  MOV R17, UR5 ;  /* 0x0000000500117c02 */ /* 0x001fe20008000f00 */
[----:B------:R-:W-:Y:S02]  /*38a0*/  IMAD.MOV.U32 R17, RZ, RZ, R5 ;  /* 0x000000ffff117224 */ /* 0x000fe400078e0005 */
[----:B------:R-:W-:Y:S01]  /*38b0*/  IMAD.MOV.U32 R28, RZ, RZ, R16 ;  /* 0x000000ffff1c7224 */ /* 0x000fe200078e0010 */
[----:B-1----:R-:W-:Y:S01]  /*38c0*/  UIADD3 UR4, UP0, UPT, UR8, 0x8, URZ ;  /* 0x0000000808047890 */ /* 0x002fe2000ff1e0ff */
[----:B------:R-:W-:Y:S02]  /*38d0*/  MOV R16, R4 ;  /* 0x0000000400107202 */ /* 0x000fe40000000f00 */
[----:B------:R-:W-:Y:S01]  /*38e0*/  MOV R33, UR6 ;  /* 0x0000000600217c02 */ /* 0x000fe20008000f00 */
[----:B------:R-:W-:-:S02]  /*38f0*/  UIADD3.X UR5, UPT, UPT, URZ, UR9, URZ, UP0, !UPT ;  /* 0x00000009ff057290 */ /* 0x000fc400087fe4ff */
[----:B------:R-:W-:-:S04]  /*3900*/  IMAD.U32 R18, RZ, RZ, UR4 ;  /* 0x00000004ff127e24 */ /* 0x000fc8000f8e00ff */
[----:B------:R-:W-:-:S07]  /*3910*/  IMAD.U32 R19, RZ, RZ, UR5 ;  /* 0x00000005ff137e24 */ /* 0x000fce000f8e00ff */
.L_x_56:
[C---:B------:R-:W-:Y:S01]  /*3920*/  R2UR UR8, R14.reuse ;  /* 0x000000000e0872ca */ /* 0x040fe200000e0000 */
[----:B------:R-:W-:Y:S01]  /*3930*/  IMAD.WIDE.U32 R24, R13, 0x4, R16 ;  /* 0x000000040d187825 */ /* 0x000fe200078e0010 */
[C---:B------:R-:W-:Y:S02]  /*3940*/  R2UR UR9, R15.reuse ;  /* 0x000000000f0972ca */ /* 0x040fe400000e0000 */
[C---:B------:R-:W-:Y:S02]  /*3950*/  R2UR UR10, R14.reuse ;  /* 0x000000000e0a72ca */ /* 0x040fe400000e0000 */
[C---:B------:R-:W-:Y:S02]  /*3960*/  R2UR UR11, R15.reuse ;  /* 0x000000000f0b72ca */ /* 0x040fe400000e0000 */
[----:B------:R-:W-:Y:S02]  /*3970*/  R2UR UR6, R14 ;  /* 0x000000000e0672ca */ /* 0x000fe400000e0000 */
[----:B------:R-:W-:-:S02]  /*3980*/  R2UR UR7, R15 ;  /* 0x000000000f0772ca */ /* 0x000fc400000e0000 */
[----:B------:R-:W-:Y:S02]  /*3990*/  R2UR UR4, R14 ;  /* 0x000000000e0472ca */ /* 0x000fe400000e0000 */
[----:B------:R-:W-:Y:S01]  /*39a0*/  R2UR UR5, R15 ;  /* 0x000000000f0572ca */ /* 0x000fe200000e0000 */
[----:B------:R-:W-:Y:S01]  /*39b0*/  IMAD.WIDE.U32 R22, R29, 0x4, R16 ;  /* 0x000000041d167825 */ /* 0x000fe200078e0010 */
[----:B------:R-:W2:Y:S04]  /*39c0*/  LD.E R20, desc[UR8][R16.64] ;  /* 0x0000000810147980 */ /* 0x000ea8000c101900 */
[----:B0-----:R-:W2:Y:S04]  /*39d0*/  LD.E R27, desc[UR10][R24.64] ;  /* 0x0000000a181b7980 */ /* 0x001ea8000c101900 */
[----:B------:R-:W3:Y:S04]  /*39e0*/  LDG.E R21, desc[UR6][R18.64+-0x8] ;  /* 0xfffff80612157981 */ /* 0x000ee8000c1e1900 */
[----:B------:R-:W3:Y:S01]  /*39f0*/  LD.E R0, desc[UR4][R22.64] ;  /* 0x0000000416007980 */ /* 0x000ee2000c101900 */
[----:B------:R-:W-:Y:S01]  /*3a00*/  MOV R30, 0x3c80f082 ;  /* 0x3c80f082001e7802 */ /* 0x000fe20000000f00 */
[----:B--2---:R-:W-:-:S04]  /*3a10*/  FMUL R27, R20, R27 ;  /* 0x0000001b141b7220 */ /* 0x004fc80000400000 */
[----:B---3--:R-:W-:Y:S01]  /*3a20*/  FFMA R27, R0, R21, R27 ;  /* 0x00000015001b7223 */ /* 0x008fe2000000001b */
[----:B------:R-:W-:-:S04]  /*3a30*/  IMAD.WIDE.U32 R20, R3, 0x4, R16 ;  /* 0x0000000403147825 */ /* 0x000fc800078e0010 */
[----:B------:R0:W-:Y:S04]  /*3a40*/  STG.E desc[UR4][R18.64+-0x8], R27 ;  /* 0xfffff81b12007986 */ /* 0x0001e8000c101904 */
[----:B------:R-:W2:Y:S01]  /*3a50*/  LD.E R26, desc[UR6][R20.64] ;  /* 0x00000006141a7980 */ /* 0x000ea2000c101900 */
[C---:B------:R-:W-:Y:S01]  /*3a60*/  FMUL R34, |R27|.reuse, 2.8853900432586669922 ;  /* 0x4038aa3b1b227820 */ /* 0x040fe20000400200 */
[C---:B------:R-:W-:Y:S01]  /*3a70*/  FMUL R37, R27.reuse, R27 ;  /* 0x0000001b1b257220 */ /* 0x040fe20000400000 */
[----:B------:R-:W-:Y:S01]  /*3a80*/  IMAD.MOV.U32 R32, RZ, RZ, 0x3f800000 ;  /* 0x3f800000ff207424 */ /* 0x000fe200078e00ff */
[----:B------:R-:W-:Y:S02]  /*3a90*/  FSETP.GE.AND P2, PT, |R27|, 0.60000002384185791016, PT ;  /* 0x3f19999a1b00780b */ /* 0x000fe40003f46200 */
[----:B------:R-:W-:Y:S01]  /*3aa0*/  FFMA R0, R37, R30, -0.052303962409496307373 ;  /* 0xbd563cae25007423 */ /* 0x000fe2000000001e */
[----:B------:R-:W1:Y:S01]  /*3ab0*/  MUFU.EX2 R34, R34 ;  /* 0x0000002200227308 */ /* 0x000e620000000800 */
[----:B------:R-:W-:-:S02]  /*3ac0*/  FSETP.GE.AND P1, PT, |R27|, 9.010913848876953125, PT ;  /* 0x41102cb41b00780b */ /* 0x000fc40003f26200 */
[----:B------:R-:W-:Y:S01]  /*3ad0*/  FFMA R0, R37, R0, 0.1331529766321182251 ;  /* 0x3e08594125007423 */ /* 0x000fe20000000000 */
[----:B------:R-:W-:Y:S02]  /*3ae0*/  R2UR UR12, R14 ;  /* 0x000000000e0c72ca */ /* 0x000fe400000e0000 */
[----:B------:R-:W-:Y:S01]  /*3af0*/  R2UR UR13, R15 ;  /* 0x000000000f0d72ca */ /* 0x000fe200000e0000 */
[----:B------:R-:W-:-:S04]  /*3b00*/  FFMA R0, R37, R0, -0.33332768082618713379 ;  /* 0xbeaaa9ed25007423 */ /* 0x000fc80000000000 */
[----:B------:R-:W-:Y:S01]  /*3b10*/  FFMA R36, R37, R0, RZ ;  /* 0x0000000025247223 */ /* 0x000fe200000000ff */
[----:B-1----:R-:W-:-:S06]  /*3b20*/  FADD R35, R34, 1 ;  /* 0x3f80000022237421 */ /* 0x002fcc0000000000 */
[----:B------:R-:W1:Y:S02]  /*3b30*/  MUFU.RCP R35, R35 ;  /* 0x0000002300237308 */ /* 0x000e640000001000 */
[----:B-1----:R-:W-:-:S05]  /*3b40*/  FFMA R0, R35, -2, R32 ;  /* 0xc000000023007823 */ /* 0x002fca0000000020 */
[----:B------:R-:W-:-:S04]  /*3b50*/  FSEL R0, R0, 1, !P1 ;  /* 0x3f80000000007808 */ /* 0x000fc80004800000 */
[--C-:B------:R-:W-:Y:S01]  /*3b60*/  LOP3.LUT R37, R0, 0x80000000, R27.reuse, 0xb8, !PT ;  /* 0x8000000000257812 */ /* 0x100fe200078eb81b */
[----:B------:R-:W-:Y:S01]  /*3b70*/  @!P2 FFMA R37, R27, R36, R27 ;  /* 0x000000241b25a223 */ /* 0x000fe2000000001b */
[----:B0-----:R-:W-:-:S03]  /*3b80*/  IMAD.MOV.U32 R27, RZ, RZ, R33 ;  /* 0x000000ffff1b7224 */ /* 0x001fc600078e0021 */
[----:B--2---:R-:W-:Y:S01]  /*3b90*/  FMUL R37, R26, R37 ;  /* 0x000000251a257220 */ /* 0x004fe20000400000 */
[----:B------:R-:W-:-:S05]  /*3ba0*/  MOV R26, R28 ;  /* 0x0000001c001a7202 */ /* 0x000fca0000000f00 */
[----:B------:R0:W-:Y:S04]  /*3bb0*/  STG.E desc[UR4][R26.64+-0x8], R37 ;  /* 0xfffff8251a007986 */ /* 0x0001e8000c101904 */
[----:B------:R-:W2:Y:S04]  /*3bc0*/  LD.E R28, desc[UR10][R16.64+0x4] ;  /* 0x0000040a101c7980 */ /* 0x000ea8000c101900 */
[----:B------:R-:W2:Y:S04]  /*3bd0*/  LD.E R35, desc[UR12][R24.64+0x4] ;  /* 0x0000040c18237980 */ /* 0x000ea8000c101900 */
[----:B------:R-:W3:Y:S04]  /*3be0*/  LD.E R0, desc[UR6][R22.64+0x4] ;  /* 0x0000040616007980 */ /* 0x000ee8000c101900 */
[----:B------:R-:W3:Y:S01]  /*3bf0*/  LDG.E R33, desc[UR8][R18.64+-0x4] ;  /* 0xfffffc0812217981 */ /* 0x000ee2000c1e1900 */
[----:B--2---:R-:W-:-:S04]  /*3c00*/  FMUL R35, R28, R35 ;  /* 0x000000231c237220 */ /* 0x004fc80000400000 */
[----:B---3--:R-:W-:-:S05]  /*3c10*/  FFMA R33, R0, R33, R35 ;  /* 0x0000002100217223 */ /* 0x008fca0000000023 */
[----:B------:R1:W-:Y:S04]  /*3c20*/  STG.E desc[UR4][R18.64+-0x4], R33 ;  /* 0xfffffc2112007986 */ /* 0x0003e8000c101904 */
[----:B------:R-:W2:Y:S01]  /*3c30*/  LD.E R28, desc[UR6][R20.64+0x4] ;  /* 0x00000406141c7980 */ /* 0x000ea2000c101900 */
[C---:B------:R-:W-:Y:S01]  /*3c40*/  FMUL R35, R33.reuse, R33 ;  /* 0x0000002121237220 */ /* 0x040fe20000400000 */
[C---:B------:R-:W-:Y:S02]  /*3c50*/  FSETP.GE.AND P2, PT, |R33|.reuse, 0.60000002384185791016, PT ;  /* 0x3f19999a2100780b */ /* 0x040fe40003f46200 */
[----:B------:R-:W-:Y:S01]  /*3c60*/  FSETP.GE.AND P1, PT, |R33|, 9.010913848876953125, PT ;  /* 0x41102cb42100780b */ /* 0x000fe20003f26200 */
[----:B------:R-:W-:-:S04]  /*3c70*/  FFMA R0, R35, R30, -0.052303962409496307373 ;  /* 0xbd563cae23007423 */ /* 0x000fc8000000001e */
[----:B------:R-:W-:-:S04]  /*3c80*/  FFMA R0, R35, R0, 0.1331529766321182251 ;  /* 0x3e08594123007423 */ /* 0x000fc80000000000 */
[----:B------:R-:W-:-:S04]  /*3c90*/  FFMA R0, R35, R0, -0.33332768082618713379 ;  /* 0xbeaaa9ed23007423 */ /* 0x000fc80000000000 */
[----:B------:R-:W-:Y:S01]  /*3ca0*/  FFMA R38, R35, R0, RZ ;  /* 0x0000000023267223 */ /* 0x000fe200000000ff */
[----:B------:R-:W-:-:S06]  /*3cb0*/  FMUL R0, |R33|, 2.8853900432586669922 ;  /* 0x4038aa3b21007820 */ /* 0x000fcc0000400200 */
[----:B------:R-:W3:Y:S02]  /*3cc0*/  MUFU.EX2 R0, R0 ;  /* 0x0000000000007308 */ /* 0x000ee40000000800 */
[----:B---3--:R-:W-:-:S06]  /*3cd0*/  FADD R34, R0, 1 ;  /* 0x3f80000000227421 */ /* 0x008fcc0000000000 */
[----:B------:R-:W3:Y:S02]  /*3ce0*/  MUFU.RCP R35, R34 ;  /* 0x0000002200237308 */ /* 0x000ee40000001000 */
[----:B---3--:R-:W-:-:S05]  /*3cf0*/  FFMA R35, R35, -2, R32 ;  /* 0xc000000023237823 */ /* 0x008fca0000000020 */
[----:B------:R-:W-:-:S04]  /*3d00*/  FSEL R36, R35, 1, !P1 ;  /* 0x3f80000023247808 */ /* 0x000fc80004800000 */
[--C-:B------:R-:W-:Y:S01]  /*3d10*/  LOP3.LUT R35, R36, 0x80000000, R33.reuse, 0xb8, !PT ;  /* 0x8000000024237812 */ /* 0x100fe200078eb821 */
[----:B------:R-:W-:-:S04]  /*3d20*/  @!P2 FFMA R35, R33, R38, R33 ;  /* 0x000000262123a223 */ /* 0x000fc80000000021 */
[----:B--2---:R-:W-:-:S05]  /*3d30*/  FMUL R35, R28, R35 ;  /* 0x000000231c237220 */ /* 0x004fca0000400000 */
[----:B------:R2:W-:Y:S04]  /*3d40*/  STG.E desc[UR4][R26.64+-0x4], R35 ;  /* 0xfffffc231a007986 */ /* 0x0005e8000c101904 */
[----:B------:R-:W3:Y:S04]  /*3d50*/  LD.E R28, desc[UR10][R16.64+0x8] ;  /* 0x0000080a101c7980 */ /* 0x000ee8000c101900 */
[----:B0-----:R-:W3:Y:S04]  /*3d60*/  LD.E R37, desc[UR12][R24.64+0x8] ;  /* 0x0000080c18257980 */ /* 0x001ee8000c101900 */
[----:B------:R-:W4:Y:S04]  /*3d70*/  LD.E R0, desc[UR6][R22.64+0x8] ;  /* 0x0000080616007980 */ /* 0x000f28000c101900 */
[----:B-1----:R-:W4:Y:S01]  /*3d80*/  LDG.E R33, desc[UR8][R18.64] ;  /* 0x0000000812217981 */ /* 0x002f22000c1e1900 */
[----:B---3--:R-:W-:-:S04]  /*3d90*/  FMUL R37, R28, R37 ;  /* 0x000000251c257220 */ /* 0x008fc80000400000 */
[----:B----4-:R-:W-:-:S05]  /*3da0*/  FFMA R33, R0, R33, R37 ;  /* 0x0000002100217223 */ /* 0x010fca0000000025 */
[----:B------:R0:W-:Y:S04]  /*3db0*/  STG.E desc[UR4][R18.64], R33 ;  /* 0x0000002112007986 */ /* 0x0001e8000c101904 */
[----:B------:R-:W3:Y:S01]  /*3dc0*/  LD.E R28, desc[UR6][R20.64+0x8] ;  /* 0x00000806141c7980 */ /* 0x000ee2000c101900 */
[C---:B--2---:R-:W-:Y:S01]  /*3dd0*/  FMUL R35, R33.reuse, R33 ;  /* 0x0000002121237220 */ /* 0x044fe20000400000 */
[C---:B------:R-:W-:Y:S02]  /*3de0*/  FSETP.GE.AND P2, PT, |R33|.reuse, 0.60000002384185791016, PT ;  /* 0x3f19999a2100780b */ /* 0x040fe40003f46200 */
[----:B------:R-:W-:Y:S01]  /*3df0*/  FSETP.GE.AND P1, PT, |R33|, 9.010913848876953125, PT ;  /* 0x41102cb42100780b */ /* 0x000fe20003f26200 */
[----:B------:R-:W-:-:S04]  /*3e00*/  FFMA R0, R35, R30, -0.052303962409496307373 ;  /* 0xbd563cae23007423 */ /* 0x000fc8000000001e */
[----:B------:R-:W-:-:S04]  /*3e10*/  FFMA R0, R35, R0, 0.1331529766321182251 ;  /* 0x3e08594123007423 */ /* 0x000fc80000000000 */
[----:B------:R-:W-:-:S04]  /*3e20*/  FFMA R0, R35, R0, -0.33332768082618713379 ;  /* 0xbeaaa9ed23007423 */ /* 0x000fc80000000000 */
[----:B------:R-:W-:Y:S01]  /*3e30*/  FFMA R38, R35, R0, RZ ;  /* 0x0000000023267223 */ /* 0x000fe200000000ff */
[----:B------:R-:W-:-:S06]  /*3e40*/  FMUL R0, |R33|, 2.8853900432586669922 ;  /* 0x4038aa3b21007820 */ /* 0x000fcc0000400200 */
[----:B------:R-:W1:Y:S02]  /*3e50*/  MUFU.EX2 R0, R0 ;  /* 0x0000000000007308 */ /* 0x000e640000000800 */
[----:B-1----:R-:W-:-:S06]  /*3e60*/  FADD R34, R0, 1 ;  /* 0x3f80000000227421 */ /* 0x002fcc0000000000 */
[----:B------:R-:W1:Y:S02]  /*3e70*/  MUFU.RCP R35, R34 ;  /* 0x0000002200237308 */ /* 0x000e640000001000 */
[----:B-1----:R-:W-:-:S05]  /*3e80*/  FFMA R35, R35, -2, R32 ;  /* 0xc000000023237823 */ /* 0x002fca0000000020 */
[----:B------:R-:W-:-:S04]  /*3e90*/  FSEL R36, R35, 1, !P1 ;  /* 0x3f80000023247808 */ /* 0x000fc80004800000 */
[--C-:B------:R-:W-:Y:S01]  /*3ea0*/  LOP3.LUT R35, R36, 0x80000000, R33.reuse, 0xb8, !PT ;  /* 0x8000000024237812 */ /* 0x100fe200078eb821 */
[----:B------:R-:W-:-:S04]  /*3eb0*/  @!P2 FFMA R35, R33, R38, R33 ;  /* 0x000000262123a223 */ /* 0x000fc80000000021 */
[----:B---3--:R-:W-:-:S05]  /*3ec0*/  FMUL R35, R28, R35 ;  /* 0x000000231c237220 */ /* 0x008fca0000400000 */
[----:B------:R-:W-:Y:S04]  /*3ed0*/  STG.E desc[UR4][R26.64], R35 ;  /* 0x000000231a007986 */ /* 0x000fe8000c101904 */
[----:B------:R-:W2:Y:S04]  /*3ee0*/  LD.E R25, desc[UR12][R24.64+0xc] ;  /* 0x00000c0c18197980 */ /* 0x000ea8000c101900 */
[----:B------:R-:W2:Y:S04]  /*3ef0*/  LD.E R0, desc[UR10][R16.64+0xc] ;  /* 0x00000c0a10007980 */ /* 0x000ea8000c101900 */
[----:B------:R-:W3:Y:S04]  /*3f00*/  LD.E R22, desc[UR6][R22.64+0xc] ;  /* 0x00000c0616167980 */ /* 0x000ee8000c101900 */
[----:B0-----:R-:W3:Y:S01]  /*3f10*/  LDG.E R33, desc[UR8][R18.64+0x4] ;  /* 0x0000040812217981 */ /* 0x001ee2000c1e1900 */
[----:B--2---:R-:W-:-:S04]  /*3f20*/  FMUL R37, R0, R25 ;  /* 0x0000001900257220 */ /* 0x004fc80000400000 */
[----:B---3--:R-:W-:-:S05]  /*3f30*/  FFMA R33, R22, R33, R37 ;  /* 0x0000002116217223 */ /* 0x008fca0000000025 */
[----:B------:R0:W-:Y:S04]  /*3f40*/  STG.E desc[UR4][R18.64+0x4], R33 ;  /* 0x0000042112007986 */ /* 0x0001e8000c101904 */
[----:B------:R1:W2:Y:S01]  /*3f50*/  LD.E R20, desc[UR6][R20.64+0xc] ;  /* 0x00000c0614147980 */ /* 0x0002a2000c101900 */
[C---:B------:R-:W-:Y:S01]  /*3f60*/  FMUL R28, |R33|.reuse, 2.8853900432586669922 ;  /* 0x4038aa3b211c7820 */ /* 0x040fe20000400200 */
[C---:B------:R-:W-:Y:S01]  /*3f70*/  FMUL R25, R33.reuse, R33 ;  /* 0x0000002121197220 */ /* 0x040fe20000400000 */
[C---:B------:R-:W-:Y:S02]  /*3f80*/  FSETP.GE.AND P2, PT, |R33|.reuse, 0.60000002384185791016, PT ;  /* 0x3f19999a2100780b */ /* 0x040fe40003f46200 */
[----:B------:R-:W-:Y:S01]  /*3f90*/  FSETP.GE.AND P1, PT, |R33|, 9.010913848876953125, PT ;  /* 0x41102cb42100780b */ /* 0x000fe20003f26200 */
[----:B------:R-:W-:Y:S01]  /*3fa0*/  FFMA R30, R25, R30, -0.052303962409496307373 ;  /* 0xbd563cae191e7423 */ /* 0x000fe2000000001e */
[----:B------:R-:W3:Y:S01]  /*3fb0*/  MUFU.EX2 R28, R28 ;  /* 0x0000001c001c7308 */ /* 0x000ee20000000800 */
[----:B------:R-:W-:-:S02]  /*3fc0*/  IADD3 R12, PT, PT, R12, 0x4, RZ ;  /* 0x000000040c0c7810 */ /* 0x000fc40007ffe0ff */
[----:B------:R-:W-:Y:S01]  /*3fd0*/  FFMA R0, R25, R30, 0.1331529766321182251 ;  /* 0x3e08594119007423 */ /* 0x000fe2000000001e */
[----:B0-----:R-:W-:-:S03]  /*3fe0*/  IADD3 R18, P4, PT, R18, 0x10, RZ ;  /* 0x0000001012127810 */ /* 0x001fc60007f9e0ff */
[C---:B------:R-:W-:Y:S02]  /*3ff0*/  FFMA R0, R25.reuse, R0, -0.33332768082618713379 ;  /* 0xbeaaa9ed19007423 */ /* 0x040fe40000000000 */
[----:B------:R-:W-:Y:S02]  /*4000*/  IMAD.X R19, RZ, RZ, R19, P4 ;  /* 0x000000ffff137224 */ /* 0x000fe400020e0613 */
[----:B------:R-:W-:Y:S01]  /*4010*/  FFMA R0, R25, R0, RZ ;  /* 0x0000000019007223 */ /* 0x000fe200000000ff */
[----:B---3--:R-:W-:Y:S01]  /*4020*/  FADD R24, R28, 1 ;  /* 0x3f8000001c187421 */ /* 0x008fe20000000000 */
[----:B------:R-:W-:-:S03]  /*4030*/  IADD3 R28, P3, PT, R26, 0x10, RZ ;  /* 0x000000101a1c7810 */ /* 0x000fc60007f7e0ff */
[----:B------:R-:W0:Y:S02]  /*4040*/  MUFU.RCP R23, R24 ;  /* 0x0000001800177308 */ /* 0x000e240000001000 */
[----:B0-----:R-:W-:-:S05]  /*4050*/  FFMA R23, R23, -2, R32 ;  /* 0xc000000017177823 */ /* 0x001fca0000000020 */
[----:B------:R-:W-:Y:S02]  /*4060*/  FSEL R22, R23, 1, !P1 ;  /* 0x3f80000017167808 */ /* 0x000fe40004800000 */
[----:B------:R-:W-:Y:S02]  /*4070*/  ISETP.NE.AND P1, PT, R12, RZ, PT ;  /* 0x000000ff0c00720c */ /* 0x000fe40003f25270 */
[--C-:B-1----:R-:W-:Y:S01]  /*4080*/  LOP3.LUT R21, R22, 0x80000000, R33.reuse, 0xb8, !PT ;  /* 0x8000000016157812 */ /* 0x102fe200078eb821 */
[----:B------:R-:W-:Y:S01]  /*4090*/  @!P2 FFMA R21, R33, R0, R33 ;  /* 0x000000002115a223 */ /* 0x000fe20000000021 */
[----:B------:R-:W-:Y:S02]  /*40a0*/  IADD3 R16, P2, PT, R16, 0x10, RZ ;  /* 0x0000001010107810 */ /* 0x000fe40007f5e0ff */
[----:B------:R-:W-:-:S03]  /*40b0*/  IADD3.X R33, PT, PT, RZ, R27, RZ, P3, !PT ;  /* 0x0000001bff217210 */ /* 0x000fc60001ffe4ff */
[----:B------:R-:W-:Y:S02]  /*40c0*/  IMAD.X R17, RZ, RZ, R17, P2 ;  /* 0x000000ffff117224 */ /* 0x000fe400010e0611 */
[----:B--2---:R-:W-:-:S05]  /*40d0*/  FMUL R21, R20, R21 ;  /* 0x0000001514157220 */ /* 0x004fca0000400000 */
[----:B------:R0:W-:Y:S01]  /*40e0*/  STG.E desc[UR4][R26.64+0x4], R21 ;  /* 0x000004151a007986 */ /* 0x0001e2000c101904 */
[----:B------:R-:W-:Y:S05]  /*40f0*/  @P1 BRA `(.L_x_56) ;  /* 0xfffffff800081947 */ /* 0x000fea000383ffff */
[----:B------:R-:W-:Y:S05]  /*4100*/  BSYNC.RECONVERGENT B0 ;  /* 0x0000000000007941 */ /* 0x000fea0003800200 */
.L_x_55:
[----:B------:R-:W-:Y:S05]  /*4110*/  @!P0 BRA `(.L_x_57) ;  /* 0x0000000400e08947 */ /* 0x000fea0003800000 */
[----:B------:R-:W1:Y:S01]  /*4120*/  LDCU UR4, c[0x0][0x3c0] ;  /* 0x00007800ff0477ac */ /* 0x000e620008000800 */
[----:B------:R-:W-:Y:S01]  /*4130*/  ISETP.NE.AND P1, PT, R2, 0x1, PT ;  /* 0x000000010200780c */ /* 0x000fe20003f25270 */
[----:B-1----:R-:W-:-:S04]  /*4140*/  ULOP3.LUT UR4, UR4, 0x1, URZ, 0xc0, !UPT ;  /* 0x0000000104047892 */ /* 0x002fc8000f8ec0ff */
[----:B------:R-:W-:-:S08]  /*4150*/  UISETP.NE.AND UP0, UPT, UR4, URZ, UPT ;  /* 0x000000ff0400728c */ /* 0x000fd0000bf05270 */
[----:B------:R-:W-:Y:S05]  /*4160*/  @!P1 BRA `(.L_x_58) ;  /* 0x00000004001c9947 */ /* 0x000fea0003800000 */
[----:B0-----:R-:W0:Y:S01]  /*4170*/  LDC.64 R20, c[0x0][0x3a8] ;  /* 0x0000ea00ff147b82 */ /* 0x001e220000000a00 */
[C---:B------:R-:W-:Y:S01]  /*4180*/  R2UR UR8, R14.reuse ;  /* 0x000000000e0872ca */ /* 0x040fe200000e0000 */
[----:B------:R-:W-:Y:S01]  /*4190*/  IMAD.WIDE.U32 R12, R31, 0x4, R4 ;  /* 0x000000041f0c7825 */ /* 0x000fe200078e0004 */
[----:B------:R-:W-:Y:S02]  /*41a0*/  R2UR UR9, R15 ;  /* 0x000000000f0972ca */ /* 0x000fe400000e0000 */
[C---:B------:R-:W-:Y:S01]  /*41b0*/  R2UR UR10, R14.reuse ;  /* 0x000000000e0a72ca */ /* 0x040fe200000e0000 */
[----:B------:R-:W-:Y:S01]  /*41c0*/  IMAD.WIDE.U32 R18, R31, 0x4, R8 ;  /* 0x000000041f127825 */ /* 0x000fe200078e0008 */
[----:B------:R-:W-:Y:S01]  /*41d0*/  R2UR UR11, R15 ;  /* 0x000000000f0b72ca */ /* 0x000fe200000e0000 */
[----:B------:R-:W1:Y:S01]  /*41e0*/  LDC.64 R24, c[0x0][0x3b0] ;  /* 0x0000ec00ff187b82 */ /* 0x000e620000000a00 */
[----:B------:R-:W-:Y:S01]  /*41f0*/  R2UR UR4, R14 ;  /* 0x000000000e0472ca */ /* 0x000fe200000e0000 */
[----:B------:R-:W-:Y:S01]  /*4200*/  IMAD.WIDE.U32 R16, R31, 0x4, R6 ;  /* 0x000000041f107825 */ /* 0x000fe200078e0006 */
[----:B------:R-:W-:-:S02]  /*4210*/  R2UR UR5, R15 ;  /* 0x000000000f0572ca */ /* 0x000fc400000e0000 */
[----:B------:R-:W-:Y:S02]  /*4220*/  R2UR UR6, R14 ;  /* 0x000000000e0672ca */ /* 0x000fe400000e0000 */
[----:B------:R-:W-:Y:S01]  /*4230*/  R2UR UR7, R15 ;  /* 0x000000000f0772ca */ /* 0x000fe200000e0000 */
[----:B------:R-:W2:Y:S04]  /*4240*/  LD.E R22, desc[UR8][R12.64] ;  /* 0x000000080c167980 */ /* 0x000ea8000c101900 */
[----:B------:R-:W2:Y:S01]  /*4250*/  LD.E R23, desc[UR10][R18.64] ;  /* 0x0000000a12177980 */ /* 0x000ea2000c101900 */
[----:B0-----:R-:W-:-:S03]  /*4260*/  IMAD.WIDE.U32 R20, R31, 0x4, R20 ;  /* 0x000000041f147825 */ /* 0x001fc600078e0014 */
[----:B------:R-:W3:Y:S04]  /*4270*/  LD.E R0, desc[UR4][R16.64] ;  /* 0x0000000410007980 */ /* 0x000ee8000c101900 */
[----:B------:R-:W3:Y:S01]  /*4280*/  LDG.E R3, desc[UR6][R20.64] ;  /* 0x0000000614037981 */ /* 0x000ee2000c1e1900 */
[----:B--2---:R-:W-:-:S04]  /*4290*/  FMUL R23, R22, R23 ;  /* 0x0000001716177220 */ /* 0x004fc80000400000 */
[----:B---3--:R-:W-:Y:S01]  /*42a0*/  FFMA R27, R0, R3, R23 ;  /* 0x00000003001b7223 */ /* 0x008fe20000000017 */
[----:B------:R-:W-:-:S04]  /*42b0*/  IMAD.WIDE.U32 R22, R31, 0x4, R10 ;  /* 0x000000041f167825 */ /* 0x000fc800078e000a */
[----:B------:R0:W-:Y:S04]  /*42c0*/  STG.E desc[UR4][R20.64], R27 ;  /* 0x0000001b14007986 */ /* 0x0001e8000c101904 */
[----:B------:R-:W2:Y:S01]  /*42d0*/  LD.E R28, desc[UR6][R22.64] ;  /* 0x00000006161c7980 */ /* 0x000ea2000c101900 */
[----:B------:R-:W-:-:S06]  /*42e0*/  FMUL R0, |R27|, 2.8853900432586669922 ;  /* 0x4038aa3b1b007820 */ /* 0x000fcc0000400200 */
[----:B------:R-:W3:Y:S01]  /*42f0*/  MUFU.EX2 R0, R0 ;  /* 0x0000000000007308 */ /* 0x000ee20000000800 */
[----:B------:R-:W-:Y:S02]  /*4300*/  HFMA2 R3, -RZ, RZ, 1.125, -9232 ;  /* 0x3c80f082ff037431 */ /* 0x000fe400000001ff */
[----:B------:R-:W-:Y:S01]  /*4310*/  FMUL R32, R27, R27 ;  /* 0x0000001b1b207220 */ /* 0x000fe20000400000 */
[----:B---3--:R-:W-:-:S04]  /*4320*/  FADD R30, R0, 1 ;  /* 0x3f800000001e7421 */ /* 0x008fc80000000000 */
[----:B------:R-:W3:Y:S01]  /*4330*/  MUFU.RCP R33, R30 ;  /* 0x0000001e00217308 */ /* 0x000ee20000001000 */
[C---:B------:R-:W-:Y:S01]  /*4340*/  FFMA R35, R32.reuse, R3, -0.052303962409496307373 ;  /* 0xbd563cae20237423 */ /* 0x040fe20000000003 */
[----:B------:R-:W-:Y:S01]  /*4350*/  IMAD.MOV.U32 R26, RZ, RZ, 0x3f800000 ;  /* 0x3f800000ff1a7424 */ /* 0x000fe200078e00ff */
[C---:B------:R-:W-:Y:S02]  /*4360*/  FSETP.GE.AND P2, PT, |R27|.reuse, 0.60000002384185791016, PT ;  /* 0x3f19999a1b00780b */ /* 0x040fe40003f46200 */
[----:B------:R-:W-:Y:S01]  /*4370*/  FFMA R35, R32, R35, 0.1331529766321182251 ;  /* 0x3e08594120237423 */ /* 0x000fe20000000023 */
[----:B------:R-:W-:-:S03]  /*4380*/  FSETP.GE.AND P1, PT, |R27|, 9.010913848876953125, PT ;  /* 0x41102cb41b00780b */ /* 0x000fc60003f26200 */
[----:B------:R-:W-:Y:S01]  /*4390*/  FFMA R0, R32, R35, -0.33332768082618713379 ;  /* 0xbeaaa9ed20007423 */ /* 0x000fe20000000023 */
[----:B------:R-:W-:Y:S01]  /*43a0*/  R2UR UR12, R14 ;  /* 0x000000000e0c72ca */ /* 0x000fe200000e0000 */
[----:B---3--:R-:W-:Y:S02]  /*43b0*/  FFMA R33, R33, -2, R26 ;  /* 0xc000000021217823 */ /* 0x008fe4000000001a */
[----:B------:R-:W-:Y:S01]  /*43c0*/  FFMA R0, R32, R0, RZ ;  /* 0x0000000020007223 */ /* 0x000fe200000000ff */
[----:B------:R-:W-:Y:S02]  /*43d0*/  R2UR UR13, R15 ;  /* 0x000000000f0d72ca */ /* 0x000fe400000e0000 */
[----:B------:R-:W-:-:S04]  /*43e0*/  FSEL R30, R33, 1, !P1 ;  /* 0x3f800000211e7808 */ /* 0x000fc80004800000 */
[--C-:B------:R-:W-:Y:S01]  /*43f0*/  LOP3.LUT R33, R30, 0x80000000, R27.reuse, 0xb8, !PT ;  /* 0x800000001e217812 */ /* 0x100fe200078eb81b */
[----:B------:R-:W-:Y:S01]  /*4400*/  @!P2 FFMA R33, R27, R0, R27 ;  /* 0x000000001b21a223 */ /* 0x000fe2000000001b */
[----:B-1----:R-:W-:-:S04]  /*4410*/  IMAD.WIDE.U32 R24, R31, 0x4, R24 ;  /* 0x000000041f187825 */ /* 0x002fc800078e0018 */
[----:B--2---:R-:W-:-:S05]  /*4420*/  FMUL R33, R28, R33 ;  /* 0x000000211c217220 */ /* 0x004fca0000400000 */
[----:B------:R1:W-:Y:S04]  /*4430*/  STG.E desc[UR4][R24.64], R33 ;  /* 0x0000002118007986 */ /* 0x0003e8000c101904 */
[----:B------:R-:W2:Y:S04]  /*4440*/  LD.E R12, desc[UR10][R12.64+0x4] ;  /* 0x0000040a0c0c7980 */ /* 0x000ea8000c101900 */
[----:B------:R-:W2:Y:S04]  /*4450*/  LD.E R19, desc[UR12][R18.64+0x4] ;  /* 0x0000040c12137980 */ /* 0x000ea8000c101900 */
[----:B------:R-:W3:Y:S04]  /*4460*/  LD.E R16, desc[UR6][R16.64+0x4] ;  /* 0x0000040610107980 */ /* 0x000ee8000c101900 */
[----:B0-----:R-:W3:Y:S01]  /*4470*/  LDG.E R27, desc[UR8][R20.64+0x4] ;  /* 0x00000408141b7981 */ /* 0x001ee2000c1e1900 */
[----:B--2---:R-:W-:-:S04]  /*4480*/  FMUL R35, R12, R19 ;  /* 0x000000130c237220 */ /* 0x004fc80000400000 */
[----:B---3--:R-:W-:-:S05]  /*4490*/  FFMA R27, R16, R27, R35 ;  /* 0x0000001b101b7223 */ /* 0x008fca0000000023 */
[----:B------:R1:W-:Y:S04]  /*44a0*/  STG.E desc[UR4][R20.64+0x4], R27 ;  /* 0x0000041b14007986 */ /* 0x0003e8000c101904 */
[----:B------:R-:W2:Y:S01]  /*44b0*/  LD.E R22, desc[UR6][R22.64+0x4] ;  /* 0x0000040616167980 */ /* 0x000ea2000c101900 */
[----:B------:R-:W-:-:S06]  /*44c0*/  FMUL R28, |R27|, 2.8853900432586669922 ;  /* 0x4038aa3b1b1c7820 */ /* 0x000fcc0000400200 */
[----:B------:R-:W0:Y:S01]  /*44d0*/  MUFU.EX2 R28, R28 ;  /* 0x0000001c001c7308 */ /* 0x000e220000000800 */
[----:B------:R-:W-:Y:S01]  /*44e0*/  FMUL R17, R27, R27 ;  /* 0x0000001b1b117220 */ /* 0x000fe20000400000 */
[----:B0-----:R-:W-:-:S06]  /*44f0*/  FADD R12, R28, 1 ;  /* 0x3f8000001c0c7421 */ /* 0x001fcc0000000000 */
[----:B------:R-:W0:Y:S01]  /*4500*/  MUFU.RCP R13, R12 ;  /* 0x0000000c000d7308 */ /* 0x000e220000001000 */
[----:B------:R-:W-:Y:S01]  /*4510*/  FFMA R0, R17, R3, -0.052303962409496307373 ;  /* 0xbd563cae11007423 */ /* 0x000fe20000000003 */
[----:B------:R-:W-:-:S03]  /*4520*/  FSETP.GE.AND P2, PT, |R27|, 0.60000002384185791016, PT ;  /* 0x3f19999a1b00780b */ /* 0x000fc60003f46200 */
[----:B------:R-:W-:Y:S01]  /*4530*/  FFMA R0, R17, R0, 0.1331529766321182251 ;  /* 0x3e08594111007423 */ /* 0x000fe20000000000 */
[----:B------:R-:W-:-:S03]  /*4540*/  FSETP.GE.AND P1, PT, |R27|, 9.010913848876953125, PT ;  /* 0x41102cb41b00780b */ /* 0x000fc60003f26200 */
[----:B------:R-:W-:Y:S01]  /*4550*/  FFMA R0, R17, R0, -0.33332768082618713379 ;  /* 0xbeaaa9ed11007423 */ /* 0x000fe20000000000 */
[----:B0-----:R-:W-:-:S03]  /*4560*/  FFMA R13, R13, -2, R26 ;  /* 0xc00000000d0d7823 */ /* 0x001fc6000000001a */
[----:B------:R-:W-:Y:S02]  /*4570*/  FFMA R0, R17, R0, RZ ;  /* 0x0000000011007223 */ /* 0x000fe400000000ff */
[----:B------:R-:W-:-:S04]  /*4580*/  FSEL R16, R13, 1, !P1 ;  /* 0x3f8000000d107808 */ /* 0x000fc80004800000 */
[--C-:B------:R-:W-:Y:S01]  /*4590*/  LOP3.LUT R3, R16, 0x80000000, R27.reuse, 0xb8, !PT ;  /* 0x8000000010037812 */ /* 0x100fe200078eb81b */
[----:B------:R-:W-:Y:S01]  /*45a0*/  @!P2 FFMA R3, R27, R0, R27 ;  /* 0x000000001b03a223 */ /* 0x000fe2000000001b */
[----:B------:R-:W-:-:S03]  /*45b0*/  IADD3 R31, PT, PT, R31, 0x2, RZ ;  /* 0x000000021f1f7810 */ /* 0x000fc60007ffe0ff */
[----:B--2---:R-:W-:-:S05]  /*45c0*/  FMUL R3, R22, R3 ;  /* 0x0000000316037220 */ /* 0x004fca0000400000 */
[----:B------:R1:W-:Y:S02]  /*45d0*/  STG.E desc[UR4][R24.64+0x4], R3 ;  /* 0x0000040318007986 */ /* 0x0003e4000c101904 */
.L_x_58:
[----:B------:R-:W-:Y:S05]  /*45e0*/  BRA.U !UP0, `(.L_x_57) ;  /* 0x0000000108ac7547 */ /* 0x000fea000b800000 */
[----:B0-----:R-:W0:Y:S01]  /*45f0*/  LDC.64 R18, c[0x0][0x3a8] ;  /* 0x0000ea00ff127b82 */ /* 0x001e220000000a00 */
[C---:B------:R-:W-:Y:S01]  /*4600*/  R2UR UR10, R14.reuse ;  /* 0x000000000e0a72ca */ /* 0x040fe200000e0000 */
[----:B------:R-:W-:Y:S01]  /*4610*/  IMAD.WIDE.U32 R16, R31, 0x4, R8 ;  /* 0x000000041f107825 */ /* 0x000fe200078e0008 */
[----:B------:R-:W-:Y:S02]  /*4620*/  R2UR UR11, R15 ;  /* 0x000000000f0b72ca */ /* 0x000fe400000e0000 */
[C---:B------:R-:W-:Y:S01]  /*4630*/  R2UR UR8, R14.reuse ;  /* 0x000000000e0872ca */ /* 0x040fe200000e0000 */
[----:B------:R-:W-:Y:S01]  /*4640*/  IMAD.WIDE.U32 R12, R31, 0x4, R4 ;  /* 0x000000041f0c7825 */ /* 0x000fe200078e0004 */
[C---:B------:R-:W-:Y:S02]  /*4650*/  R2UR UR9, R15.reuse ;  /* 0x000000000f0972ca */ /* 0x040fe400000e0000 */
[----:B------:R-:W-:Y:S02]  /*4660*/  R2UR UR4, R14 ;  /* 0x000000000e0472ca */ /* 0x000fe400000e0000 */
[----:B------:R-:W-:-:S02]  /*4670*/  R2UR UR5, R15 ;  /* 0x000000000f0572ca */ /* 0x000fc400000e0000 */
[----:B------:R-:W-:Y:S02]  /*4680*/  R2UR UR6, R14 ;  /* 0x000000000e0672ca */ /* 0x000fe400000e0000 */
[----:B------:R-:W-:Y:S01]  /*4690*/  R2UR UR7, R15 ;  /* 0x000000000f0772ca */ /* 0x000fe200000e0000 */
[C---:B------:R-:W-:Y:S01]  /*46a0*/  IMAD.WIDE.U32 R6, R31.reuse, 0x4, R6 ;  /* 0x000000041f067825 */ /* 0x040fe200078e0006 */
[----:B------:R2:W3:Y:S04]  /*46b0*/  LD.E R17, desc[UR10][R16.64] ;  /* 0x0000000a10117980 */ /* 0x0004e8000c101900 */
[----:B------:R-:W3:Y:S01]  /*46c0*/  LD.E R12, desc[UR8][R12.64] ;  /* 0x000000080c0c7980 */ /* 0x000ee2000c101900 */
[----:B0-----:R-:W-:-:S03]  /*46d0*/  IMAD.WIDE.U32 R8, R31, 0x4, R18 ;  /* 0x000000041f087825 */ /* 0x001fc600078e0012 */
[----:B------:R-:W4:Y:S04]  /*46e0*/  LD.E R6, desc[UR4][R6.64] ;  /* 0x0000000406067980 */ /* 0x000f28000c101900 */
[----:B-1----:R-:W4:Y:S01]  /*46f0*/  LDG.E R3, desc[UR6][R8.64] ;  /* 0x0000000608037981 */ /* 0x002f22000c1e1900 */
[----:B------:R-:W-:Y:S01]  /*4700*/  IMAD.WIDE.U32 R10, R31, 0x4, R10 ;  /* 0x000000041f0a7825 */ /* 0x000fe200078e000a */
[----:B--2---:R-:W-:-:S03]  /*4710*/  MOV R16, 0x3c80f082 ;  /* 0x3c80f08200107802 */ /* 0x004fc60000000f00 */
[----:B---3--:R-:W-:-:S04]  /*4720*/  FMUL R19, R12, R17 ;  /* 0x000000110c137220 */ /* 0x008fc80000400000 */
[----:B----4-:R-:W-:Y:S02]  /*4730*/  FFMA R3, R6, R3, R19 ;  /* 0x0000000306037223 */ /* 0x010fe40000000013 */
[----:B------:R-:W0:Y:S03]  /*4740*/  LDC.64 R6, c[0x0][0x3b0] ;  /* 0x0000ec00ff067b82 */ /* 0x000e260000000a00 */
[----:B------:R1:W-:Y:S04]  /*4750*/  STG.E desc[UR4][R8.64], R3 ;  /* 0x0000000308007986 */ /* 0x0003e8000c101904 */
[----:B------:R-:W2:Y:S01]  /*4760*/  LD.E R10, desc[UR6][R10.64] ;  /* 0x000000060a0a7980 */ /* 0x000ea2000c101900 */
[----:B------:R-:W-:-:S06]  /*4770*/  FMUL R0, |R3|, 2.8853900432586669922 ;  /* 0x4038aa3b03007820 */ /* 0x000fcc0000400200 */
[----:B------:R-:W3:Y:S01]  /*4780*/  MUFU.EX2 R0, R0 ;  /* 0x0000000000007308 */ /* 0x000ee20000000800 */
[----:B------:R-:W-:Y:S01]  /*4790*/  FMUL R13, R3, R3 ;  /* 0x00000003030d7220 */ /* 0x000fe20000400000 */
[----:B---3--:R-:W-:-:S06]  /*47a0*/  FADD R12, R0, 1 ;  /* 0x3f800000000c7421 */ /* 0x008fcc0000000000 */
[----:B------:R-:W1:Y:S01]  /*47b0*/  MUFU.RCP R12, R12 ;  /* 0x0000000c000c7308 */ /* 0x000e620000001000 */
[----:B------:R-:W-:Y:S01]  /*47c0*/  FFMA R16, R13, R16, -0.052303962409496307373 ;  /* 0xbd563cae0d107423 */ /* 0x000fe20000000010 */
[----:B------:R-:W-:Y:S01]  /*47d0*/  IMAD.MOV.U32 R17, RZ, RZ, 0x3f800000 ;  /* 0x3f800000ff117424 */ /* 0x000fe200078e00ff */
[----:B------:R-:W-:Y:S02]  /*47e0*/  FSETP.GE.AND P2, PT, |R3|, 0.60000002384185791016, PT ;  /* 0x3f19999a0300780b */ /* 0x000fe40003f46200 */
[----:B------:R-:W-:Y:S01]  /*47f0*/  FFMA R16, R13, R16, 0.1331529766321182251 ;  /* 0x3e0859410d107423 */ /* 0x000fe20000000010 */
[----:B------:R-:W-:-:S03]  /*4800*/  FSETP.GE.AND P1, PT, |R3|, 9.010913848876953125, PT ;  /* 0x41102cb40300780b */ /* 0x000fc60003f26200 */
[----:B------:R-:W-:Y:S01]  /*4810*/  FFMA R0, R13, R16, -0.33332768082618713379 ;  /* 0xbeaaa9ed0d007423 */ /* 0x000fe20000000010 */
[----:B-1----:R-:W-:-:S03]  /*4820*/  FFMA R8, R12, -2, R17 ;  /* 0xc00000000c087823 */ /* 0x002fc60000000011 */
[----:B------:R-:W-:Y:S02]  /*4830*/  FFMA R0, R13, R0, RZ ;  /* 0x000000000d007223 */ /* 0x000fe400000000ff */
[----:B------:R-:W-:-:S04]  /*4840*/  FSEL R8, R8, 1, !P1 ;  /* 0x3f80000008087808 */ /* 0x000fc80004800000 */
[--C-:B------:R-:W-:Y:S01]  /*4850*/  LOP3.LUT R9, R8, 0x80000000, R3.reuse, 0xb8, !PT ;  /* 0x8000000008097812 */ /* 0x100fe200078eb803 */
[----:B------:R-:W-:Y:S01]  /*4860*/  @!P2 FFMA R9, R3, R0, R3 ;  /* 0x000000000309a223 */ /* 0x000fe20000000003 */
[----:B0-----:R-:W-:-:S04]  /*4870*/  IMAD.WIDE.U32 R6, R31, 0x4, R6 ;  /* 0x000000041f067825 */ /* 0x001fc800078e0006 */
[----:B--2---:R-:W-:-:S05]  /*4880*/  FMUL R9, R10, R9 ;  /* 0x000000090a097220 */ /* 0x004fca0000400000 */
[----:B------:R2:W-:Y:S02]  /*4890*/  STG.E desc[UR4][R6.64], R9 ;  /* 0x0000000906007986 */ /* 0x0005e4000c101904 */
.L_x_57:
[C---:B------:R-:W-:Y:S01]  /*48a0*/  VIADD R0, R29.reuse, 0xffffffff ;  /* 0xffffffff1d007836 */ /* 0x040fe20000000000 */
[----:B0-----:R-:W-:Y:S01]  /*48b0*/  LOP3.LUT R18, R29, 0xf, RZ, 0xc0, !PT ;  /* 0x0000000f1d127812 */ /* 0x001fe200078ec0ff */
[----:B-1----:R-:W-:-:S03]  /*48c0*/  HFMA2 R3, -RZ, RZ, 0, 0 ;  /* 0x00000000ff037431 */ /* 0x002fc600000001ff */
[----:B------:R-:W-:Y:S01]  /*48d0*/  ISETP.GE.U32.AND P2, PT, R0, 0xf, PT ;  /* 0x0000000f0000780c */ /* 0x000fe20003f46070 */
[----:B------:R-:W-:Y:S01]  /*48e0*/  IMAD R0, R29, UR37, RZ ;  /* 0x000000251d007c24 */ /* 0x000fe2000f8e02ff */
[----:B------:R-:W-:-:S11]  /*48f0*/  ISETP.NE.AND P1, PT, R18, RZ, PT ;  /* 0x000000ff1200720c */ /* 0x000fd60003f25270 */
[----:B------:R-:W-:Y:S05]  /*4900*/  @!P2 BRA `(.L_x_59) ;  /* 0x0000000000f0a947 */ /* 0x000fea0003800000 */
[----:B--2---:R-:W0:Y:S01]  /*4910*/  LDC.64 R6, c[0x0][0x3a0] ;  /* 0x0000e800ff067b82 */ /* 0x004e220000000a00 */
[----:B------:R-:W1:Y:S01]  /*4920*/  LDCU.64 UR4, c[0x0][0x3b0] ;  /* 0x00007600ff0477ac */ /* 0x000e620008000a00 */
[----:B------:R-:W-:Y:S01]  /*4930*/  LOP3.LUT R3, R29, 0x7ffffff0, RZ, 0xc0, !PT ;  /* 0x7ffffff01d037812 */ /* 0x000fe200078ec0ff */
[----:B------:R-:W-:Y:S04]  /*4940*/  BSSY.RECONVERGENT B0, `(.L_x_59) ;  /* 0x0000038000007945 */ /* 0x000fe80003800200 */
[----:B------:R-:W-:Y:S01]  /*4950*/  IMAD.MOV R10, RZ, RZ, -R3 ;  /* 0x000000ffff0a7224 */ /* 0x000fe200078e0a03 */
[----:B-1----:R-:W-:-:S04]  /*4960*/  UIADD3 UR4, UP0, UPT, UR4, 0x20, URZ ;  /* 0x0000002004047890 */ /* 0x002fc8000ff1e0ff */
[----:B------:R-:W-:Y:S01]  /*4970*/  UIADD3.X UR5, UPT, UPT, URZ, UR5, URZ, UP0, !UPT ;  /* 0x00000005ff057290 */ /* 0x000fe200087fe4ff */
[----:B0-----:R-:W-:-:S04]  /*4980*/  IMAD.WIDE.U32 R6, R0, 0x4, R6 ;  /* 0x0000000400067825 */ /* 0x001fc800078e0006 */
[----:B------:R-:W-:Y:S01]  /*4990*/  IMAD.U32 R11, RZ, RZ, UR4 ;  /* 0x00000004ff0b7e24 */ /* 0x000fe2000f8e00ff */
[----:B------:R-:W-:Y:S02]  /*49a0*/  IADD3 R12, P2, PT, R6, 0x20, RZ ;  /* 0x00000020060c7810 */ /* 0x000fe40007f5e0ff */
[----:B------:R-:W-:Y:S02]  /*49b0*/  MOV R16, UR5 ;  /* 0x0000000500107c02 */ /* 0x000fe40008000f00 */
[----:B------:R-:W-:-:S09]  /*49c0*/  IADD3.X R13, PT, PT, RZ, R7, RZ, P2, !PT ;  /* 0x00000007ff0d7210 */ /* 0x000fd200017fe4ff */
.L_x_60:
[----:B------:R-:W-:Y:S01]  /*49d0*/  R2UR UR4, R14 ;  /* 0x000000000e0472ca */ /* 0x000fe200000e0000 */
[----:B------:R-:W-:Y:S01]  /*49e0*/  IMAD.MOV.U32 R6, RZ, RZ, R11 ;  /* 0x000000ffff067224 */ /* 0x000fe200078e000b */
[----:B------:R-:W-:Y:S02]  /*49f0*/  R2UR UR5, R15 ;  /* 0x000000000f0572ca */ /* 0x000fe400000e0000 */
[----:B------:R-:W-:-:S11]  /*4a00*/  MOV R7, R16 ;  /* 0x0000001000077202 */ /* 0x000fd60000000f00 */
[----:B--2---:R-:W2:Y:S01]  /*4a10*/  LDG.E R11, desc[UR4][R6.64+-0x20] ;  /* 0xffffe004060b7981 */ /* 0x004ea2000c1e1900 */
[----:B------:R-:W-:Y:S01]  /*4a20*/  R2UR UR6, R14 ;  /* 0x000000000e0672ca */ /* 0x000fe200000e0000 */
[----:B------:R-:W-:Y:S01]  /*4a30*/  IMAD.MOV.U32 R8, RZ, RZ, R12 ;  /* 0x000000ffff087224 */ /* 0x000fe200078e000c */
[----:B------:R-:W-:Y:S02]  /*4a40*/  R2UR UR7, R15 ;  /* 0x000000000f0772ca */ /* 0x000fe400000e0000 */
[----:B------:R-:W-:-:S05]  /*4a50*/  MOV R9, R13 ;  /* 0x0000000d00097202 */ /* 0x000fca0000000f00 */
[----:B--2---:R0:W-:Y:S06]  /*4a60*/  STG.E desc[UR4][R8.64+-0x20], R11 ;  /* 0xffffe00b08007986 */ /* 0x0041ec000c101904 */
[----:B------:R-:W2:Y:S04]  /*4a70*/  LDG.E R13, desc[UR6][R6.64+-0x1c] ;  /* 0xffffe406060d7981 */ /* 0x000ea8000c1e1900 */
[----:B--2---:R1:W-:Y:S04]  /*4a80*/  STG.E desc[UR4][R8.64+-0x1c], R13 ;  /* 0xffffe40d08007986 */ /* 0x0043e8000c101904 */
[----:B------:R-:W2:Y:S04]  /*4a90*/  LDG.E R17, desc[UR6][R6.64+-0x18] ;  /* 0xffffe80606117981 */ /* 0x000ea8000c1e1900 */
[----:B--2---:R2:W-:Y:S04]  /*4aa0*/  STG.E desc[UR4][R8.64+-0x18], R17 ;  /* 0xffffe81108007986 */ /* 0x0045e8000c101904 */
[----:B------:R-:W3:Y:S04]  /*4ab0*/  LDG.E R19, desc[UR6][R6.64+-0x14] ;  /* 0xffffec0606137981 */ /* 0x000ee8000c1e1900 */
[----:B---3--:R3:W-:Y:S04]  /*4ac0*/  STG.E desc[UR4][R8.64+-0x14], R19 ;  /* 0xffffec1308007986 */ /* 0x0087e8000c101904 */
[----:B0-----:R-:W4:Y:S04]  /*4ad0*/  LDG.E R11, desc[UR6][R6.64+-0x10] ;  /* 0xfffff006060b7981 */ /* 0x001f28000c1e1900 */
[----:B----4-:R0:W-:Y:S04]  /*4ae0*/  STG.E desc[UR4][R8.64+-0x10], R11 ;  /* 0xfffff00b08007986 */ /* 0x0101e8000c101904 */
[----:B-1----:R-:W4:Y:S04]  /*4af0*/  LDG.E R13, desc[UR6][R6.64+-0xc] ;  /* 0xfffff406060d7981 */ /* 0x002f28000c1e1900 */
[----:B----4-:R1:W-:Y:S04]  /*4b00*/  STG.E desc[UR4][R8.64+-0xc], R13 ;  /* 0xfffff40d08007986 */ /* 0x0103e8000c101904 */
[----:B--2---:R-:W2:Y:S04]  /*4b10*/  LDG.E R17, desc[UR6][R6.64+-0x8] ;  /* 0xfffff80606117981 */ /* 0x004ea8000c1e1900 */
[----:B--2---:R2:W-:Y:S04]  /*4b20*/  STG.E desc[UR4][R8.64+-0x8], R17 ;  /* 0xfffff81108007986 */ /* 0x0045e8000c101904 */
[----:B---3--:R-:W3:Y:S04]  /*4b30*/  LDG.E R19, desc[UR6][R6.64+-0x4] ;  /* 0xfffffc0606137981 */ /* 0x008ee8000c1e1900 */
        /* <DEDUP_REMOVED lines=13> */
[----:B--2---:R-:W2:Y:S01]  /*4c10*/  LDG.E R17, desc[UR6][R6.64+0x18] ;  /* 0x0000180606117981 */ /* 0x004ea2000c1e1900 */
[----:B------:R-:W-:-:S05]  /*4c20*/  VIADD R10, R10, 0x10 ;  /* 0x000000100a0a7836 */ /* 0x000fca0000000000 */
[----:B------:R-:W-:Y:S01]  /*4c30*/  ISETP.NE.AND P2, PT, R10, RZ, PT ;  /* 0x000000ff0a00720c */ /* 0x000fe20003f45270 */
[----:B--2---:R2:W-:Y:S04]  /*4c40*/  STG.E desc[UR4][R8.64+0x18], R17 ;  /* 0x0000181108007986 */ /* 0x0045e8000c101904 */
[----:B---3--:R-:W3:Y:S01]  /*4c50*/  LDG.E R19, desc[UR6][R6.64+0x1c] ;  /* 0x00001c0606137981 */ /* 0x008ee2000c1e1900 */
[----:B------:R-:W-:Y:S02]  /*4c60*/  IADD3 R12, P4, PT, R8, 0x40, RZ ;  /* 0x00000040080c7810 */ /* 0x000fe40007f9e0ff */
[----:B0-----:R-:W-:-:S03]  /*4c70*/  IADD3 R11, P3, PT, R6, 0x40, RZ ;  /* 0x00000040060b7810 */ /* 0x001fc60007f7e0ff */
[----:B-1----:R-:W-:Y:S01]  /*4c80*/  IMAD.X R13, RZ, RZ, R9, P4 ;  /* 0x000000ffff0d7224 */ /* 0x002fe200020e0609 */
[----:B------:R-:W-:Y:S01]  /*4c90*/  IADD3.X R16, PT, PT, RZ, R7, RZ, P3, !PT ;  /* 0x00000007ff107210 */ /* 0x000fe20001ffe4ff */
[----:B---3--:R2:W-:Y:S01]  /*4ca0*/  STG.E desc[UR4][R8.64+0x1c], R19 ;  /* 0x00001c1308007986 */ /* 0x0085e2000c101904 */
[----:B------:R-:W-:Y:S07]  /*4cb0*/  @P2 BRA `(.L_x_60) ;  /* 0xfffffffc00442947 */ /* 0x000fee000383ffff */
[----:B------:R-:W-:Y:S05]  /*4cc0*/  BSYNC.RECONVERGENT B0 ;  /* 0x0000000000007941 */ /* 0x000fea0003800200 */
.L_x_59:
[----:B------:R-:W-:Y:S04]  /*4cd0*/  BSSY.RECONVERGENT B0, `(.L_x_23) ;  /* 0x0000056000007945 */ /* 0x000fe80003800200 */
[----:B------:R-:W-:Y:S05]  /*4ce0*/  @!P1 BRA `(.L_x_61) ;  /* 0x0000000400509947 */ /* 0x000fea0003800000 */
[----:B------:R-:W-:Y:S02]  /*4cf0*/  ISETP.GE.U32.AND P1, PT, R18, 0x8, PT ;  /* 0x000000081200780c */ /* 0x000fe40003f26070 */
[----:B------:R-:W-:-:S04]  /*4d00*/  LOP3.LUT R29, R29, 0x7, RZ, 0xc0, !PT ;  /* 0x000000071d1d7812 */ /* 0x000fc800078ec0ff */
[----:B------:R-:W-:-:S07]  /*4d10*/  ISETP.NE.AND P2, PT, R29, RZ, PT ;  /* 0x000000ff1d00720c */ /* 0x000fce0003f45270 */
[----:B------:R-:W-:Y:S06]  /*4d20*/  @!P1 BRA `(.L_x_62) ;  /* 0x00000000007c9947 */ /* 0x000fec0003800000 */
[----:B--2---:R-:W0:Y:S01]  /*4d30*/  LDC.64 R6, c[0x0][0x3b0] ;  /* 0x0000ec00ff067b82 */ /* 0x004e220000000a00 */
[----:B------:R-:W-:Y:S02]  /*4d40*/  R2UR UR4, R14 ;  /* 0x000000000e0472ca */ /* 0x000fe400000e0000 */
[----:B------:R-:W-:-:S05]  /*4d50*/  R2UR UR5, R15 ;  /* 0x000000000f0572ca */ /* 0x000fca00000e0000 */
[----:B------:R-:W1:Y:S01]  /*4d60*/  LDC.64 R8, c[0x0][0x3a0] ;  /* 0x0000e800ff087b82 */ /* 0x000e620000000a00 */
[----:B------:R-:W-:Y:S02]  /*4d70*/  R2UR UR6, R14 ;  /* 0x000000000e0672ca */ /* 0x000fe400000e0000 */
[----:B------:R-:W-:Y:S02]  /*4d80*/  R2UR UR7, R15 ;  /* 0x000000000f0772ca */ /* 0x000fe400000e0000 */
[----:B------:R-:W-:-:S03]  /*4d90*/  IADD3 R11, PT, PT, R0, R3, RZ ;  /* 0x00000003000b7210 */ /* 0x000fc60007ffe0ff */
[----:B------:R-:W2:Y:S01]  /*4da0*/  LDC.64 R18, c[0x0][0x3a0] ;  /* 0x0000e800ff127b82 */ /* 0x000ea20000000a00 */
[----:B0-----:R-:W-:-:S05]  /*4db0*/  IMAD.WIDE.U32 R6, R3, 0x4, R6 ;  /* 0x0000000403067825 */ /* 0x001fca00078e0006 */
[----:B------:R-:W3:Y:S01]  /*4dc0*/  LDG.E R13, desc[UR4][R6.64] ;  /* 0x00000004060d7981 */ /* 0x000ee2000c1e1900 */
[----:B-1----:R-:W-:Y:S01]  /*4dd0*/  IMAD.WIDE.U32 R8, R11, 0x4, R8 ;  /* 0x000000040b087825 */ /* 0x002fe200078e0008 */
[----:B------:R-:W-:-:S05]  /*4de0*/  IADD3 R11, P1, PT, R0, R3, RZ ;  /* 0x00000003000b7210 */ /* 0x000fca0007f3e0ff */
[----:B------:R-:W-:Y:S01]  /*4df0*/  IMAD.X R12, RZ, RZ, RZ, P1 ;  /* 0x000000ffff0c7224 */ /* 0x000fe200008e06ff */
[----:B---3--:R0:W-:Y:S04]  /*4e00*/  STG.E desc[UR4][R8.64], R13 ;  /* 0x0000000d08007986 */ /* 0x0081e8000c101904 */
[----:B------:R-:W3:Y:S01]  /*4e10*/  LDG.E R17, desc[UR6][R6.64+0x4] ;  /* 0x0000040606117981 */ /* 0x000ee2000c1e1900 */
[----:B--2---:R-:W-:-:S04]  /*4e20*/  LEA R10, P1, R11, R18, 0x2 ;  /* 0x000000120b0a7211 */ /* 0x004fc800078210ff */
[----:B------:R-:W-:-:S05]  /*4e30*/  LEA.HI.X R11, R11, R19, R12, 0x2, P1 ;  /* 0x000000130b0b7211 */ /* 0x000fca00008f140c */
[----:B---3--:R1:W-:Y:S04]  /*4e40*/  STG.E desc[UR4][R10.64+0x4], R17 ;  /* 0x000004110a007986 */ /* 0x0083e8000c101904 */
[----:B------:R-:W2:Y:S04]  /*4e50*/  LDG.E R19, desc[UR6][R6.64+0x8] ;  /* 0x0000080606137981 */ /* 0x000ea8000c1e1900 */
[----:B--2---:R2:W-:Y:S04]  /*4e60*/  STG.E desc[UR4][R10.64+0x8], R19 ;  /* 0x000008130a007986 */ /* 0x0045e8000c101904 */
[----:B0-----:R-:W3:Y:S04]  /*4e70*/  LDG.E R9, desc[UR6][R6.64+0xc] ;  /* 0x00000c0606097981 */ /* 0x001ee8000c1e1900 */
[----:B---3--:R0:W-:Y:S04]  /*4e80*/  STG.E desc[UR4][R10.64+0xc], R9 ;  /* 0x00000c090a007986 */ /* 0x0081e8000c101904 */
[----:B------:R-:W3:Y:S04]  /*4e90*/  LDG.E R13, desc[UR6][R6.64+0x10] ;  /* 0x00001006060d7981 */ /* 0x000ee8000c1e1900 */
[----:B---3--:R3:W-:Y:S04]  /*4ea0*/  STG.E desc[UR4][R10.64+0x10], R13 ;  /* 0x0000100d0a007986 */ /* 0x0087e8000c101904 */
[----:B-1----:R-:W4:Y:S04]  /*4eb0*/  LDG.E R17, desc[UR6][R6.64+0x14] ;  /* 0x0000140606117981 */ /* 0x002f28000c1e1900 */
[----:B----4-:R3:W-:Y:S04]  /*4ec0*/  STG.E desc[UR4][R10.64+0x14], R17 ;  /* 0x000014110a007986 */ /* 0x0107e8000c101904 */
[----:B--2---:R-:W2:Y:S04]  /*4ed0*/  LDG.E R19, desc[UR6][R6.64+0x18] ;  /* 0x0000180606137981 */ /* 0x004ea8000c1e1900 */
[----:B--2---:R3:W-:Y:S04]  /*4ee0*/  STG.E desc[UR4][R10.64+0x18], R19 ;  /* 0x000018130a007986 */ /* 0x0047e8000c101904 */
[----:B0-----:R-:W2:Y:S01]  /*4ef0*/  LDG.E R9, desc[UR6][R6.64+0x1c] ;  /* 0x00001c0606097981 */ /* 0x001ea2000c1e1900 */
[----:B------:R-:W-:-:S03]  /*4f00*/  IADD3 R3, PT, PT, R3, 0x8, RZ ;  /* 0x0000000803037810 */ /* 0x000fc60007ffe0ff */
[----:B--2---:R3:W-:Y:S04]  /*4f10*/  STG.E desc[UR4][R10.64+0x1c], R9 ;  /* 0x00001c090a007986 */ /* 0x0047e8000c101904 */
.L_x_62:
[----:B------:R-:W-:Y:S05]  /*4f20*/  @!P2 BRA `(.L_x_61) ;  /* 0x0000000000c0a947 */ /* 0x000fea0003800000 */
[----:B------:R-:W-:-:S13]  /*4f30*/  ISETP.GE.U32.AND P1, PT, R29, 0x4, PT ;  /* 0x000000041d00780c */ /* 0x000fda0003f26070 */
[----:B------:R-:W-:Y:S05]  /*4f40*/  @!P1 BRA `(.L_x_63) ;  /* 0x00000000005c9947 */ /* 0x000fea0003800000 */
[----:B--2---:R-:W0:Y:S01]  /*4f50*/  LDC.64 R6, c[0x0][0x3b0] ;  /* 0x0000ec00ff067b82 */ /* 0x004e220000000a00 */
[----:B------:R-:W-:Y:S02]  /*4f60*/  R2UR UR4, R14 ;  /* 0x000000000e0472ca */ /* 0x000fe400000e0000 */
[----:B------:R-:W-:-:S05]  /*4f70*/  R2UR UR5, R15 ;  /* 0x000000000f0572ca */ /* 0x000fca00000e0000 */
[----:B---3--:R-:W1:Y:S01]  /*4f80*/  LDC.64 R8, c[0x0][0x3a0] ;  /* 0x0000e800ff087b82 */ /* 0x008e620000000a00 */
[----:B------:R-:W-:Y:S02]  /*4f90*/  R2UR UR6, R14 ;  /* 0x000000000e0672ca */ /* 0x000fe400000e0000 */
[----:B------:R-:W-:Y:S01]  /*4fa0*/  R2UR UR7, R15 ;  /* 0x000000000f0772ca */ /* 0x000fe200000e0000 */
[----:B------:R-:W-:-:S04]  /*4fb0*/  IMAD.IADD R11, R0, 0x1, R3 ;  /* 0x00000001000b7824 */ /* 0x000fc800078e0203 */
[----:B------:R-:W2:Y:S01]  /*4fc0*/  LDC.64 R18, c[0x0][0x3a0] ;  /* 0x0000e800ff127b82 */ /* 0x000ea20000000a00 */
[----:B0-----:R-:W-:-:S05]  /*4fd0*/  IMAD.WIDE.U32 R6, R3, 0x4, R6 ;  /* 0x0000000403067825 */ /* 0x001fca00078e0006 */
[----:B------:R-:W3:Y:S01]  /*4fe0*/  LDG.E R13, desc[UR4][R6.64] ;  /* 0x00000004060d7981 */ /* 0x000ee2000c1e1900 */
[----:B-1----:R-:W-:Y:S01]  /*4ff0*/  IMAD.WIDE.U32 R8, R11, 0x4, R8 ;  /* 0x000000040b087825 */ /* 0x002fe200078e0008 */
[----:B------:R-:W-:-:S04]  /*5000*/  IADD3 R11, P1, PT, R0, R3, RZ ;  /* 0x00000003000b7210 */ /* 0x000fc80007f3e0ff */
[----:B------:R-:W-:Y:S01]  /*5010*/  IADD3.X R12, PT, PT, RZ, RZ, RZ, P1, !PT ;  /* 0x000000ffff0c7210 */ /* 0x000fe20000ffe4ff */
[----:B---3--:R0:W-:Y:S04]  /*5020*/  STG.E desc[UR4][R8.64], R13 ;  /* 0x0000000d08007986 */ /* 0x0081e8000c101904 */
[----:B------:R-:W3:Y:S01]  /*5030*/  LDG.E R17, desc[UR6][R6.64+0x4] ;  /* 0x0000040606117981 */ /* 0x000ee2000c1e1900 */
[----:B--2---:R-:W-:-:S04]  /*5040*/  LEA R10, P1, R11, R18, 0x2 ;  /* 0x000000120b0a7211 */ /* 0x004fc800078210ff */
[----:B------:R-:W-:-:S05]  /*5050*/  LEA.HI.X R11, R11, R19, R12, 0x2, P1 ;  /* 0x000000130b0b7211 */ /* 0x000fca00008f140c */
[----:B---3--:R1:W-:Y:S04]  /*5060*/  STG.E desc[UR4][R10.64+0x4], R17 ;  /* 0x000004110a007986 */ /* 0x0083e8000c101904 */
[----:B------:R-:W2:Y:S04]  /*5070*/  LDG.E R19, desc[UR6][R6.64+0x8] ;  /* 0x0000080606137981 */ /* 0x000ea8000c1e1900 */
[----:B--2---:R1:W-:Y:S04]  /*5080*/  STG.E desc[UR4][R10.64+0x8], R19 ;  /* 0x000008130a007986 */ /* 0x0043e8000c101904 */
[----:B0-----:R-:W2:Y:S01]  /*5090*/  LDG.E R9, desc[UR6][R6.64+0xc] ;  /* 0x00000c0606097981 */ /* 0x001ea2000c1e1900 */
[----:B------:R-:W-:-:S03]  /*50a0*/  VIADD R3, R3, 0x4 ;  /* 0x0000000403037836 */ /* 0x000fc60000000000 */
[----:B--2---:R1:W-:Y:S04]  /*50b0*/  STG.E desc[UR4][R10.64+0xc], R9 ;  /* 0x00000c090a007986 */ /* 0x0043e8000c101904 */
.L_x_63:
[----:B------:R-:W-:Y:S05]  /*50c0*/  @!P0 BRA `(.L_x_61) ;  /* 0x0000000000588947 */ /* 0x000fea0003800000 */
[----:B--2---:R-:W0:Y:S01]  /*50d0*/  LDC.64 R6, c[0x0][0x3a0] ;  /* 0x0000e800ff067b82 */ /* 0x004e220000000a00 */
[----:B-1-3--:R-:W-:Y:S02]  /*50e0*/  IADD3 R11, PT, PT, R0, R3, RZ ;  /* 0x00000003000b7210 */ /* 0x00afe40007ffe0ff */
[----:B------:R-:W-:-:S05]  /*50f0*/  IADD3 R0, PT, PT, -R2, RZ, RZ ;  /* 0x000000ff02007210 */ /* 0x000fca0007ffe1ff */
[----:B------:R-:W1:Y:S01]  /*5100*/  LDC.64 R8, c[0x0][0x3b0] ;  /* 0x0000ec00ff087b82 */ /* 0x000e620000000a00 */
[----:B0-----:R-:W-:-:S04]  /*5110*/  IMAD.WIDE.U32 R6, R11, 0x4, R6 ;  /* 0x000000040b067825 */ /* 0x001fc800078e0006 */
[----:B------:R-:W-:Y:S02]  /*5120*/  IMAD.MOV.U32 R11, RZ, RZ, R7 ;  /* 0x000000ffff0b7224 */ /* 0x000fe400078e0007 */
[----:B-1----:R-:W-:-:S07]  /*5130*/  IMAD.WIDE.U32 R8, R3, 0x4, R8 ;  /* 0x0000000403087825 */ /* 0x002fce00078e0008 */
.L_x_64:
[----:B------:R-:W-:Y:S01]  /*5140*/  R2UR UR4, R14 ;  /* 0x000000000e0472ca */ /* 0x000fe200000e0000 */
[----:B0-----:R-:W-:Y:S01]  /*5150*/  IMAD.MOV.U32 R2, RZ, RZ, R8 ;  /* 0x000000ffff027224 */ /* 0x001fe200078e0008 */
[----:B------:R-:W-:Y:S02]  /*5160*/  R2UR UR5, R15 ;  /* 0x000000000f0572ca */ /* 0x000fe400000e0000 */
[----:B------:R-:W-:-:S11]  /*5170*/  MOV R3, R9 ;  /* 0x0000000900037202 */ /* 0x000fd60000000f00 */
[----:B------:R0:W2:Y:S01]  /*5180*/  LDG.E R7, desc[UR4][R2.64] ;  /* 0x0000000402077981 */ /* 0x0000a2000c1e1900 */
[----:B------:R-:W-:Y:S01]  /*5190*/  VIADD R0, R0, 0x1 ;  /* 0x0000000100007836 */ /* 0x000fe20000000000 */
[----:B------:R-:W-:-:S04]  /*51a0*/  IADD3 R8, P2, PT, R8, 0x4, RZ ;  /* 0x0000000408087810 */ /* 0x000fc80007f5e0ff */
[----:B------:R-:W-:Y:S01]  /*51b0*/  ISETP.NE.AND P0, PT, R0, RZ, PT ;  /* 0x000000ff0000720c */ /* 0x000fe20003f05270 */
[----:B------:R-:W-:Y:S02]  /*51c0*/  IMAD.X R9, RZ, RZ, R9, P2 ;  /* 0x000000ffff097224 */ /* 0x000fe400010e0609 */
[----:B0-----:R-:W-:Y:S01]  /*51d0*/  IMAD.MOV.U32 R2, RZ, RZ, R6 ;  /* 0x000000ffff027224 */ /* 0x001fe200078e0006 */
[----:B------:R-:W-:Y:S02]  /*51e0*/  MOV R3, R11 ;  /* 0x0000000b00037202 */ /* 0x000fe40000000f00 */
[----:B------:R-:W-:-:S04]  /*51f0*/  IADD3 R6, P1, PT, R6, 0x4, RZ ;  /* 0x0000000406067810 */ /* 0x000fc80007f3e0ff */
[----:B------:R-:W-:Y:S01]  /*5200*/  IADD3.X R11, PT, PT, RZ, R11, RZ, P1, !PT ;  /* 0x0000000bff0b7210 */ /* 0x000fe20000ffe4ff */
[----:B--2---:R0:W-:Y:S02]  /*5210*/  STG.E desc[UR4][R2.64], R7 ;  /* 0x0000000702007986 */ /* 0x0041e4000c101904 */
[----:B------:R-:W-:Y:S06]  /*5220*/  @P0 BRA `(.L_x_64) ;  /* 0xfffffffc00c40947 */ /* 0x000fec000383ffff */
.L_x_61:
[----:B------:R-:W-:Y:S05]  /*5230*/  BSYNC.RECONVERGENT B0 ;  /* 0x0000000000007941 */ /* 0x000fea0003800200 */
.L_x_23:
[----:B------:R-:W-:-:S04]  /*5240*/  MOV R0, 0x8 ;  /* 0x0000000800007802 */ /* 0x000fc80000000f00 */
[----:B0-----:R0:W4:Y:S03]  /*5250*/  LDC.64 R2, c[0x4][R0] ;  /* 0x0100000000027b82 */ /* 0x0011260000000a00 */
[----:B------:R-:W-:-:S07]  /*5260*/  LEPC R20, `(.L_x_65) ;  /* 0x000000001014794e */ /* 0x000fce0000000000 */
[----:B01234-:R-:W-:Y:S05]  /*5270*/  CALL.ABS.NOINC R2 ;  /* 0x0000000002007343 */ /* 0x01ffea0003c00000 */
.L_x_65:
[----:B------:R-:W-:Y:S05]  /*5280*/  EXIT ;  /* 0x000000000000794d */ /* 0x000fea0003800000 */
        .weak           $__internal_0_$__cuda_sm20_rcp_rn_f32_slowpath
        .type           $__internal_0_$__cuda_sm20_rcp_rn_f32_slowpath,@function
        .size           $__internal_0_$__cuda_sm20_rcp_rn_f32_slowpath,(.L_x_71 - $__internal_0_$__cuda_sm20_rcp_rn_f32_slowpath)
$__internal_0_$__cuda_sm20_rcp_rn_f32_slowpath:
[----:B------:R-:W-:Y:S01]  /*5290*/  SHF.L.U32 R2, R0, 0x1, RZ ;  /* 0x0000000100027819 */ /* 0x000fe200000006ff */
[----:B------:R-:W-:Y:S03]  /*52a0*/  BSSY.RECONVERGENT B2, `(.L_x_66) ;  /* 0x0000030000027945 */ /* 0x000fe60003800200 */
[----:B------:R-:W-:-:S04]  /*52b0*/  SHF.R.U32.HI R2, RZ, 0x18, R2 ;  /* 0x00000018ff027819 */ /* 0x000fc80000011602 */
[----:B------:R-:W-:-:S13]  /*52c0*/  ISETP.NE.U32.AND P0, PT, R2, RZ, PT ;  /* 0x000000ff0200720c */ /* 0x000fda0003f05070 */
[----:B------:R-:W-:Y:S05]  /*52d0*/  @P0 BRA `(.L_x_67) ;  /* 0x0000000000280947 */ /* 0x000fea0003800000 */
[----:B------:R-:W-:-:S05]  /*52e0*/  IMAD.SHL.U32 R2, R0, 0x2, RZ ;  /* 0x0000000200027824 */ /* 0x000fca00078e00ff */
[----:B------:R-:W-:-:S13]  /*52f0*/  ISETP.NE.AND P0, PT, R2, RZ, PT ;  /* 0x000000ff0200720c */ /* 0x000fda0003f05270 */
[----:B------:R-:W-:Y:S01]  /*5300*/  @P0 FFMA R25, R0, 1.84467440737095516160e+19, RZ ;  /* 0x5f80000000190823 */ /* 0x000fe200000000ff */
[----:B------:R-:W-:Y:S08]  /*5310*/  @!P0 MUFU.RCP R24, R0 ;  /* 0x0000000000188308 */ /* 0x000ff00000001000 */
[----:B------:R-:W0:Y:S02]  /*5320*/  @P0 MUFU.RCP R2, R25 ;  /* 0x0000001900020308 */ /* 0x000e240000001000 */
[----:B0-----:R-:W-:-:S04]  /*5330*/  @P0 FFMA R26, R25, R2, -1 ;  /* 0xbf800000191a0423 */ /* 0x001fc80000000002 */
[----:B------:R-:W-:-:S04]  /*5340*/  @P0 FADD.FTZ R27, -R26, -RZ ;  /* 0x800000ff1a1b0221 */ /* 0x000fc80000010100 */
[----:B------:R-:W-:-:S04]  /*5350*/  @P0 FFMA R2, R2, R27, R2 ;  /* 0x0000001b02020223 */ /* 0x000fc80000000002 */
[----:B------:R-:W-:Y:S01]  /*5360*/  @P0 FFMA R24, R2, 1.84467440737095516160e+19, RZ ;  /* 0x5f80000002180823 */ /* 0x000fe200000000ff */
[----:B------:R-:W-:Y:S06]  /*5370*/  BRA `(.L_x_68) ;  /* 0x0000000000887947 */ /* 0x000fec0003800000 */
.L_x_67:
[----:B------:R-:W-:-:S04]  /*5380*/  IADD3 R24, PT, PT, R2, -0xfd, RZ ;  /* 0xffffff0302187810 */ /* 0x000fc80007ffe0ff */
[----:B------:R-:W-:-:S13]  /*5390*/  ISETP.GT.U32.AND P0, PT, R24, 0x1, PT ;  /* 0x000000011800780c */ /* 0x000fda0003f04070 */
[----:B------:R-:W-:Y:S05]  /*53a0*/  @P0 BRA `(.L_x_69) ;  /* 0x0000000000780947 */ /* 0x000fea0003800000 */
[----:B------:R-:W-:Y:S01]  /*53b0*/  LOP3.LUT R25, R0, 0x7fffff, RZ, 0xc0, !PT ;  /* 0x007fffff00197812 */ /* 0x000fe200078ec0ff */
[----:B------:R-:W-:Y:S01]  /*53c0*/  IMAD.MOV.U32 R29, RZ, RZ, 0x3 ;  /* 0x00000003ff1d7424 */ /* 0x000fe200078e00ff */
[----:B------:R-:W-:Y:S02]  /*53d0*/  IADD3 R2, PT, PT, R2, -0xfc, RZ ;  /* 0xffffff0402027810 */ /* 0x000fe40007ffe0ff */
[----:B------:R-:W-:Y:S02]  /*53e0*/  LOP3.LUT R26, R25, 0x3f800000, RZ, 0xfc, !PT ;  /* 0x3f800000191a7812 */ /* 0x000fe400078efcff */
[----:B------:R-:W-:Y:S02]  /*53f0*/  SHF.L.U32 R30, R29, R24, RZ ;  /* 0x000000181d1e7219 */ /* 0x000fe400000006ff */
[----:B------:R-:W0:Y:S02]  /*5400*/  MUFU.RCP R25, R26 ;  /* 0x0000001a00197308 */ /* 0x000e240000001000 */
[----:B0-----:R-:W-:-:S04]  /*5410*/  FFMA R27, R26, R25, -1 ;  /* 0xbf8000001a1b7423 */ /* 0x001fc80000000019 */
[----:B------:R-:W-:-:S04]  /*5420*/  FADD.FTZ R28, -R27, -RZ ;  /* 0x800000ff1b1c7221 */ /* 0x000fc80000010100 */
[CCC-:B------:R-:W-:Y:S01]  /*5430*/  FFMA.RM R27, R25.reuse, R28.reuse, R25.reuse ;  /* 0x0000001c191b7223 */ /* 0x1c0fe20000004019 */
[----:B------:R-:W-:-:S04]  /*5440*/  FFMA.RP R28, R25, R28, R25 ;  /* 0x0000001c191c7223 */ /* 0x000fc80000008019 */
[C---:B------:R-:W-:Y:S02]  /*5450*/  LOP3.LUT R25, R27.reuse, 0x7fffff, RZ, 0xc0, !PT ;  /* 0x007fffff1b197812 */ /* 0x040fe400078ec0ff */
[----:B------:R-:W-:Y:S02]  /*5460*/  FSETP.NEU.FTZ.AND P0, PT, R27, R28, PT ;  /* 0x0000001c1b00720b */ /* 0x000fe40003f1d000 */
[----:B------:R-:W-:Y:S02]  /*5470*/  LOP3.LUT R25, R25, 0x800000, RZ, 0xfc, !PT ;  /* 0x0080000019197812 */ /* 0x000fe400078efcff */
[----:B------:R-:W-:Y:S02]  /*5480*/  SEL R27, RZ, 0xffffffff, !P0 ;  /* 0xffffffffff1b7807 */ /* 0x000fe40004000000 */
[----:B------:R-:W-:Y:S02]  /*5490*/  LOP3.LUT R29, R30, R25, RZ, 0xc0, !PT ;  /* 0x000000191e1d7212 */ /* 0x000fe400078ec0ff */
[----:B------:R-:W-:-:S02]  /*54a0*/  IADD3 R27, PT, PT, -R27, RZ, RZ ;  /* 0x000000ff1b1b7210 */ /* 0x000fc40007ffe1ff */
[-C--:B------:R-:W-:Y:S02]  /*54b0*/  SHF.R.U32.HI R29, RZ, R24.reuse, R29 ;  /* 0x00000018ff1d7219 */ /* 0x080fe4000001161d */
[--C-:B------:R-:W-:Y:S02]  /*54c0*/  LOP3.LUT P1, RZ, R27, R24, R25.reuse, 0xf8, !PT ;  /* 0x000000181bff7212 */ /* 0x100fe4000782f819 */
[C---:B------:R-:W-:Y:S02]  /*54d0*/  LOP3.LUT P0, RZ, R29.reuse, 0x1, RZ, 0xc0, !PT ;  /* 0x000000011dff7812 */ /* 0x040fe4000780c0ff */
[----:B------:R-:W-:Y:S02]  /*54e0*/  LOP3.LUT P2, RZ, R29, 0x2, RZ, 0xc0, !PT ;  /* 0x000000021dff7812 */ /* 0x000fe4000784c0ff */
[----:B------:R-:W-:Y:S02]  /*54f0*/  SHF.R.U32.HI R25, RZ, R2, R25 ;  /* 0x00000002ff197219 */ /* 0x000fe40000011619 */
[----:B------:R-:W-:-:S02]  /*5500*/  PLOP3.LUT P0, PT, P0, P1, P2, 0xe0, 0x0 ;  /* 0x000000000000781c */ /* 0x000fc40000703c20 */
[----:B------:R-:W-:Y:S02]  /*5510*/  LOP3.LUT P1, RZ, R0, 0x7fffff, RZ, 0xc0, !PT ;  /* 0x007fffff00ff7812 */ /* 0x000fe4000782c0ff */
[----:B------:R-:W-:-:S05]  /*5520*/  SEL R24, RZ, 0x1, !P0 ;  /* 0x00000001ff187807 */ /* 0x000fca0004000000 */
[----:B------:R-:W-:-:S05]  /*5530*/  IMAD.MOV R24, RZ, RZ, -R24 ;  /* 0x000000ffff187224 */ /* 0x000fca00078e0a18 */
[----:B------:R-:W-:-:S13]  /*5540*/  ISETP.GE.AND P0, PT, R24, RZ, PT ;  /* 0x000000ff1800720c */ /* 0x000fda0003f06270 */
[----:B------:R-:W-:-:S05]  /*5550*/  @!P0 VIADD R25, R25, 0x1 ;  /* 0x0000000119198836 */ /* 0x000fca0000000000 */
[----:B------:R-:W-:-:S04]  /*5560*/  @!P1 SHF.L.U32 R25, R25, 0x1, RZ ;  /* 0x0000000119199819 */ /* 0x000fc800000006ff */
[----:B------:R-:W-:Y:S01]  /*5570*/  LOP3.LUT R24, R25, 0x80000000, R0, 0xf8, !PT ;  /* 0x8000000019187812 */ /* 0x000fe200078ef800 */
[----:B------:R-:W-:Y:S06]  /*5580*/  BRA `(.L_x_68) ;  /* 0x0000000000047947 */ /* 0x000fec0003800000 */
.L_x_69:
[----:B------:R0:W1:Y:S02]  /*5590*/  MUFU.RCP R24, R0 ;  /* 0x0000000000187308 */ /* 0x0000640000001000 */
.L_x_68:
[----:B------:R-:W-:Y:S05]  /*55a0*/  BSYNC.RECONVERGENT B2 ;  /* 0x0000000000027941 */ /* 0x000fea0003800200 */
.L_x_66:
[----:B01----:R-:W-:Y:S01]  /*55b0*/  IMAD.MOV.U32 R0, RZ, RZ, R24 ;  /* 0x000000ffff007224 */ /* 0x003fe200078e0018 */
[----:B------:R-:W-:Y:S01]  /*55c0*/  MOV R24, R12 ;  /* 0x0000000c00187202 */ /* 0x000fe20000000f00 */
[----:B------:R-:W-:-:S04]  /*55d0*/  IMAD.MOV.U32 R25, RZ, RZ, 0x0 ;  /* 0x00000000ff197424 */ /* 0x000fc800078e00ff */
[----:B------:R-:W-:Y:S05]  /*55e0*/  RET.REL.NODEC R24 `(LSTMForward) ;  /* 0xffffffa818847950 */ /* 0x000fea0003c3ffff */
.L_x_70:
        /* <DEDUP_REMOVED lines=9> */
.L_x_71:


//--------------------- .nv.shared.reserved.0     --------------------------
	.section	.nv.shared.reserved.0,"aw",@nobits
	.weak		__nv_reservedSMEM_offset_0_alias
	.size		__nv_reservedSMEM_offset_0_alias, 0, 64
	.other		__nv_reservedSMEM_offset_0_alias,@"STO_CUDA_RESERVED_SHARED STV_DEFAULT"
__nv_reservedSMEM_offset_0_alias:
	.zero		0
	.zero		64


//--------------------- .nv.constant0.LSTMBackward --------------------------
	.section	.nv.constant0.LSTMBackward,"a",@progbits
	.sectionflags	@""
	.align	4
.nv.constant0.LSTMBackward:
	.zero		972


//--------------------- .nv.constant0.LSTMForward --------------------------
	.section	.nv.constant0.LSTMForward,"a",@progbits
	.sectionflags	@""
	.align	4
.nv.constant0.LSTMForward:
	.zero		964


//--------------------- SYMBOLS --------------------------

	.type		.nv.reservedSmem.offset0,@object
	.size		.nv.reservedSmem.offset0,0x4
	.type		malloc,@function
	.type		free,@function
